	.target	sm_90a

	.elftype	@"ET_EXEC"


//--------------------- .note.nv.tkinfo           --------------------------
	.section	.note.nv.tkinfo,"",@"SHT_NOTE"
	.sectionflags	@"SHF_NOTE_NV_TKINFO"
	.tkinfo
        /*0018*/ 	.word	0x00000002
        /*0030*/ 	.string	""
        /*0030*/ 	.string	"ptxas"
        /*0030*/ 	.string	"Cuda compilation tools, release 13.0, V13.0.88"
        /*0030*/ 	.string	"Build cuda_13.0.r13.0/compiler.36424714_0"
        /*0030*/ 	.string	"-arch sm_90a -m 64 "



//--------------------- .note.nv.cuinfo           --------------------------
	.section	.note.nv.cuinfo,"",@"SHT_NOTE"
	.sectionflags	@"SHF_NOTE_NV_CUINFO"
        /*0018*/ 	.short	0x0002
        /*001a*/ 	.short	0x005a
        /*001c*/ 	.short	0x0082
	.zero		2


//--------------------- .nv.info                  --------------------------
	.section	.nv.info,"",@"SHT_CUDA_INFO"
	.align	4


	//----- nvinfo : EIATTR_REGCOUNT
	.align		4
        /*0000*/ 	.byte	0x04, 0x2f
        /*0002*/ 	.short	(.L_15 - .L_14)
	.align		4
.L_14:
        /*0004*/ 	.word	index@(_ZN7cutlass13device_kernelINS_4gemm6kernel13GemmUniversalIN4cute5tupleIJiiiiEEENS1_10collective13CollectiveMmaINS1_34MainloopSm90TmaGmmaWarpSpecializedILi5ENS5_IJNS4_1CILi1EEESB_SB_EEENS1_35KernelTmaWarpSpecializedCooperativeEEENS5_IJNSA_ILi256EEESF_NSA_ILi32EEEEEENS_10tfloat32_tENS5_IJlSB_lEEESI_SJ_NS4_8TiledMMAINS4_8MMA_AtomIJNS4_4SM904GMMA30MMA_64x256x8_F32TF32TF32_SS_TNILNSN_7ScaleInE1ELSP_1EEEEEENS4_6LayoutINS5_IJNSA_ILi2EEESB_SB_EEENS5_IJSB_NSA_ILi0EEESV_EEEEENS5_IJNS4_10UnderscoreESY_SY_EEEEENS4_13SM90_TMA_LOADENS4_14ComposedLayoutINS4_7SwizzleILi3ELi4ELi3EEENS4_18smem_ptr_flag_bitsILi32EEENSS_INS5_IJNSA_ILi8EEESG_EEENS5_IJSG_SB_EEEEEEEvNS4_8identityES11_S1B_vS1C_EENS_8epilogue10collective6detail29Sm90TmaWarpSpecializedAdapterINS1F_15DefaultEpilogueISI_SJ_SJ_NS1E_6thread17LinearCombinationISI_Li1EffLNS1J_9ScaleType4KindE0ELNS_15FloatRoundStyleE2ESI_EENS1_15EpilogueDefaultEEEEEvvEEEEvNT_6ParamsE)
        /*0008*/ 	.word	0x000000a8


	//----- nvinfo : EIATTR_FRAME_SIZE
	.align		4
.L_15:
        /*000c*/ 	.byte	0x04, 0x11
        /*000e*/ 	.short	(.L_17 - .L_16)
	.align		4
.L_16:
        /*0010*/ 	.word	index@(_ZN7cutlass13device_kernelINS_4gemm6kernel13GemmUniversalIN4cute5tupleIJiiiiEEENS1_10collective13CollectiveMmaINS1_34MainloopSm90TmaGmmaWarpSpecializedILi5ENS5_IJNS4_1CILi1EEESB_SB_EEENS1_35KernelTmaWarpSpecializedCooperativeEEENS5_IJNSA_ILi256EEESF_NSA_ILi32EEEEEENS_10tfloat32_tENS5_IJlSB_lEEESI_SJ_NS4_8TiledMMAINS4_8MMA_AtomIJNS4_4SM904GMMA30MMA_64x256x8_F32TF32TF32_SS_TNILNSN_7ScaleInE1ELSP_1EEEEEENS4_6LayoutINS5_IJNSA_ILi2EEESB_SB_EEENS5_IJSB_NSA_ILi0EEESV_EEEEENS5_IJNS4_10UnderscoreESY_SY_EEEEENS4_13SM90_TMA_LOADENS4_14ComposedLayoutINS4_7SwizzleILi3ELi4ELi3EEENS4_18smem_ptr_flag_bitsILi32EEENSS_INS5_IJNSA_ILi8EEESG_EEENS5_IJSG_SB_EEEEEEEvNS4_8identityES11_S1B_vS1C_EENS_8epilogue10collective6detail29Sm90TmaWarpSpecializedAdapterINS1F_15DefaultEpilogueISI_SJ_SJ_NS1E_6thread17LinearCombinationISI_Li1EffLNS1J_9ScaleType4KindE0ELNS_15FloatRoundStyleE2ESI_EENS1_15EpilogueDefaultEEEEEvvEEEEvNT_6ParamsE)
        /*0014*/ 	.word	0x00000788


	//----- nvinfo : EIATTR_MIN_STACK_SIZE
	.align		4
.L_17:
        /*0018*/ 	.byte	0x04, 0x12
        /*001a*/ 	.short	(.L_19 - .L_18)
	.align		4
.L_18:
        /*001c*/ 	.word	index@(_ZN7cutlass13device_kernelINS_4gemm6kernel13GemmUniversalIN4cute5tupleIJiiiiEEENS1_10collective13CollectiveMmaINS1_34MainloopSm90TmaGmmaWarpSpecializedILi5ENS5_IJNS4_1CILi1EEESB_SB_EEENS1_35KernelTmaWarpSpecializedCooperativeEEENS5_IJNSA_ILi256EEESF_NSA_ILi32EEEEEENS_10tfloat32_tENS5_IJlSB_lEEESI_SJ_NS4_8TiledMMAINS4_8MMA_AtomIJNS4_4SM904GMMA30MMA_64x256x8_F32TF32TF32_SS_TNILNSN_7ScaleInE1ELSP_1EEEEEENS4_6LayoutINS5_IJNSA_ILi2EEESB_SB_EEENS5_IJSB_NSA_ILi0EEESV_EEEEENS5_IJNS4_10UnderscoreESY_SY_EEEEENS4_13SM90_TMA_LOADENS4_14ComposedLayoutINS4_7SwizzleILi3ELi4ELi3EEENS4_18smem_ptr_flag_bitsILi32EEENSS_INS5_IJNSA_ILi8EEESG_EEENS5_IJSG_SB_EEEEEEEvNS4_8identityES11_S1B_vS1C_EENS_8epilogue10collective6detail29Sm90TmaWarpSpecializedAdapterINS1F_15DefaultEpilogueISI_SJ_SJ_NS1E_6thread17LinearCombinationISI_Li1EffLNS1J_9ScaleType4KindE0ELNS_15FloatRoundStyleE2ESI_EENS1_15EpilogueDefaultEEEEEvvEEEEvNT_6ParamsE)
        /*0020*/ 	.word	0x00000788
.L_19:


//--------------------- .nv.compat                --------------------------
	.section	.nv.compat,"",@"SHT_CUDA_COMPAT_INFO"
	.align	4
        /*0000*/ 	.byte	0x02, 0x09, 0x01, 0x00, 0x02, 0x02, 0x04, 0x00, 0x02, 0x05, 0x05, 0x00, 0x03, 0x07, 0x01, 0x01
        /*0010*/ 	.byte	0x02, 0x03, 0x01, 0x00, 0x02, 0x06, 0x01, 0x00, 0x04, 0x0b, 0x08, 0x00, 0x00, 0x00, 0x00, 0x00
        /*0020*/ 	.byte	0x00, 0x00, 0x00, 0x00


//--------------------- .nv.info._ZN7cutlass13device_kernelINS_4gemm6kernel13GemmUniversalIN4cute5tupleIJiiiiEEENS1_10collective13CollectiveMmaINS1_34MainloopSm90TmaGmmaWarpSpecializedILi5ENS5_IJNS4_1CILi1EEESB_SB_EEENS1_35KernelTmaWarpSpecializedCooperativeEEENS5_IJNSA_ILi256EEESF_NSA_ILi32EEEEEENS_10tfloat32_tENS5_IJlSB_lEEESI_SJ_NS4_8TiledMMAINS4_8MMA_AtomIJNS4_4SM904GMMA30MMA_64x256x8_F32TF32TF32_SS_TNILNSN_7ScaleInE1ELSP_1EEEEEENS4_6LayoutINS5_IJNSA_ILi2EEESB_SB_EEENS5_IJSB_NSA_ILi0EEESV_EEEEENS5_IJNS4_10UnderscoreESY_SY_EEEEENS4_13SM90_TMA_LOADENS4_14ComposedLayoutINS4_7SwizzleILi3ELi4ELi3EEENS4_18smem_ptr_flag_bitsILi32EEENSS_INS5_IJNSA_ILi8EEESG_EEENS5_IJSG_SB_EEEEEEEvNS4_8identityES11_S1B_vS1C_EENS_8epilogue10collective6detail29Sm90TmaWarpSpecializedAdapterINS1F_15DefaultEpilogueISI_SJ_SJ_NS1E_6thread17LinearCombinationISI_Li1EffLNS1J_9ScaleType4KindE0ELNS_15FloatRoundStyleE2ESI_EENS1_15EpilogueDefaultEEEEEvvEEEEvNT_6ParamsE --------------------------
	.section	.nv.info._ZN7cutlass13device_kernelINS_4gemm6kernel13GemmUniversalIN4cute5tupleIJiiiiEEENS1_10collective13CollectiveMmaINS1_34MainloopSm90TmaGmmaWarpSpecializedILi5ENS5_IJNS4_1CILi1EEESB_SB_EEENS1_35KernelTmaWarpSpecializedCooperativeEEENS5_IJNSA_ILi256EEESF_NSA_ILi32EEEEEENS_10tfloat32_tENS5_IJlSB_lEEESI_SJ_NS4_8TiledMMAINS4_8MMA_AtomIJNS4_4SM904GMMA30MMA_64x256x8_F32TF32TF32_SS_TNILNSN_7ScaleInE1ELSP_1EEEEEENS4_6LayoutINS5_IJNSA_ILi2EEESB_SB_EEENS5_IJSB_NSA_ILi0EEESV_EEEEENS5_IJNS4_10UnderscoreESY_SY_EEEEENS4_13SM90_TMA_LOADENS4_14ComposedLayoutINS4_7SwizzleILi3ELi4ELi3EEENS4_18smem_ptr_flag_bitsILi32EEENSS_INS5_IJNSA_ILi8EEESG_EEENS5_IJSG_SB_EEEEEEEvNS4_8identityES11_S1B_vS1C_EENS_8epilogue10collective6detail29Sm90TmaWarpSpecializedAdapterINS1F_15DefaultEpilogueISI_SJ_SJ_NS1E_6thread17LinearCombinationISI_Li1EffLNS1J_9ScaleType4KindE0ELNS_15FloatRoundStyleE2ESI_EENS1_15EpilogueDefaultEEEEEvvEEEEvNT_6ParamsE,"",@"SHT_CUDA_INFO"
	.sectionflags	@""
	.align	4


	//----- nvinfo : EIATTR_CUDA_API_VERSION
	.align		4
        /*0000*/ 	.byte	0x04, 0x37
        /*0002*/ 	.short	(.L_21 - .L_20)
.L_20:
        /*0004*/ 	.word	0x00000082


	//----- nvinfo : EIATTR_KPARAM_INFO
	.align		4
.L_21:
        /*0008*/ 	.byte	0x04, 0x17
        /*000a*/ 	.short	(.L_23 - .L_22)
.L_22:
        /*000c*/ 	.word	0x00000000
        /*0010*/ 	.short	0x0000
        /*0012*/ 	.short	0x0070
        /*0014*/ 	.byte	0x00, 0xf0, 0x01, 0x10


	//----- nvinfo : EIATTR_SPARSE_MMA_MASK
	.align		4
.L_23:
        /*0018*/ 	.byte	0x03, 0x50
        /*001a*/ 	.short	0x0000


	//----- nvinfo : EIATTR_MAXREG_COUNT
	.align		4
        /*001c*/ 	.byte	0x03, 0x1b
        /*001e*/ 	.short	0x00a8


	//----- nvinfo : EIATTR_NUM_BARRIERS
	.align		4
        /*0020*/ 	.byte	0x02, 0x4c
        /*0022*/ 	.byte	0x01
	.zero		1


	//----- nvinfo : EIATTR_EXTERNS
	.align		4
        /*0024*/ 	.byte	0x04, 0x0f
        /*0026*/ 	.short	(.L_25 - .L_24)


	//   ....[0]....
	.align		4
.L_24:
        /*0028*/ 	.word	index@(__assertfail)


	//----- nvinfo : EIATTR_ANNOTATIONS
	.align		4
.L_25:
        /*002c*/ 	.byte	0x04, 0x55
        /*002e*/ 	.short	(.L_27 - .L_26)


	//   ....[0]....
.L_26:
        /*0030*/ 	.word	0x00000001
        /*0034*/ 	.byte	0xc0, 0x06, 0x00, 0x00, 0x01, 0x00, 0x00, 0x00, 0xd0, 0x14, 0x00, 0x00, 0x01, 0x00, 0x00, 0x00
        /* <DEDUP_REMOVED lines=712> */
        /*2cc4*/ 	.byte	0x70, 0xa3, 0x01, 0x00, 0x01, 0x00, 0x00, 0x00, 0x20, 0xa5, 0x01, 0x00


	//----- nvinfo : EIATTR_MERCURY_ISA_VERSION
	.align		4
.L_27:
        /*2cd0*/ 	.byte	0x03, 0x5f
        /*2cd2*/ 	.short	0x0101


	//----- nvinfo : EIATTR_INT_WARP_WIDE_INSTR_OFFSETS
	.align		4
        /*2cd4*/ 	.byte	0x04, 0x31
        /*2cd6*/ 	.short	(.L_29 - .L_28)


	//   ....[0]....
.L_28:
        /*2cd8*/ 	.word	0x00000520


	//   ....[1]....
        /*2cdc*/ 	.word	0x00000530


	//   ....[2]....
        /*2ce0*/ 	.word	0x000005c0


	//----- nvinfo : EIATTR_COOP_GROUP_MASK_REGIDS
	.align		4
.L_29:
        /*2ce4*/ 	.byte	0x04, 0x29
        /*2ce6*/ 	.short	(.L_31 - .L_30)


	//   ....[0]....
.L_30:
        /*2ce8*/ 	.word	0xffffffff


	//   ....[1]....
        /*2cec*/ 	.word	0xffffffff


	//   ....[2]....
        /*2cf0*/ 	.word	0xffffffff


	//   ....[3]....
        /*2cf4*/ 	.word	0xffffffff


	//   ....[4]....
        /*2cf8*/ 	.word	0xffffffff


	//----- nvinfo : EIATTR_COOP_GROUP_INSTR_OFFSETS
	.align		4
.L_31:
        /*2cfc*/ 	.byte	0x04, 0x28
        /*2cfe*/ 	.short	(.L_33 - .L_32)


	//   ....[0]....
.L_32:
        /*2d00*/ 	.word	0x00000070


	//   ....[1]....
        /*2d04*/ 	.word	0x00000080


	//   ....[2]....
        /*2d08*/ 	.word	0x000001a0


	//   ....[3]....
        /*2d0c*/ 	.word	0x000003d0


	//   ....[4]....
        /*2d10*/ 	.word	0x00001180


	//----- nvinfo : EIATTR_REG_RECONFIG
	.align		4
.L_33:
        /*2d14*/ 	.byte	0x01, 0x54
	.zero		2


	//----- nvinfo : EIATTR_SYSCALL_OFFSETS
	.align		4
        /*2d18*/ 	.byte	0x04, 0x46
        /*2d1a*/ 	.short	(.L_35 - .L_34)


	//   ....[0]....
.L_34:
        /*2d1c*/ 	.word	0x00001330


	//----- nvinfo : EIATTR_MBARRIER_INSTR_OFFSETS
	.align		4
.L_35:
        /*2d20*/ 	.byte	0x04, 0x39
        /*2d22*/ 	.short	(.L_37 - .L_36)


	//   ....[0]....
.L_36:
        /*2d24*/ 	.word	0x00000320
        /*2d28*/ 	.word	0x000000ff
        /*2d2c*/ 	.word	0x00000000
        /*2d30*/ 	.short	0x0100
        /*2d32*/ 	.byte	0x08
	.zero		1


	//   ....[1]....
        /*2d34*/ 	.word	0x00000330
        /*2d38*/ 	.word	0x000000ff
        /*2d3c*/ 	.word	0x00000028
        /*2d40*/ 	.short	0x0100
        /*2d42*/ 	.byte	0x08
	.zero		1


	//   ....[2]....
        /*2d44*/ 	.word	0x00000340
        /*2d48*/ 	.word	0x000000ff
        /*2d4c*/ 	.word	0x00000008
        /*2d50*/ 	.short	0x0100
        /*2d52*/ 	.byte	0x08
	.zero		1


	//   ....[3]....
        /*2d54*/ 	.word	0x00000350
        /*2d58*/ 	.word	0x000000ff
        /*2d5c*/ 	.word	0x00000030
        /*2d60*/ 	.short	0x0100
        /*2d62*/ 	.byte	0x08
	.zero		1


	//   ....[4]....
        /*2d64*/ 	.word	0x00000360
        /*2d68*/ 	.word	0x000000ff
        /*2d6c*/ 	.word	0x00000010
        /*2d70*/ 	.short	0x0100
        /*2d72*/ 	.byte	0x08
	.zero		1


	//   ....[5]....
        /*2d74*/ 	.word	0x00000370
        /*2d78*/ 	.word	0x000000ff
        /*2d7c*/ 	.word	0x00000038
        /*2d80*/ 	.short	0x0100
        /*2d82*/ 	.byte	0x08
	.zero		1


	//   ....[6]....
        /*2d84*/ 	.word	0x00000380
        /*2d88*/ 	.word	0x000000ff
        /*2d8c*/ 	.word	0x00000018
        /*2d90*/ 	.short	0x0100
        /*2d92*/ 	.byte	0x08
	.zero		1


	//   ....[7]....
        /*2d94*/ 	.word	0x00000390
        /*2d98*/ 	.word	0x000000ff
        /*2d9c*/ 	.word	0x00000040
        /*2da0*/ 	.short	0x0100
        /*2da2*/ 	.byte	0x08
	.zero		1


	//   ....[8]....
        /*2da4*/ 	.word	0x000003a0
        /*2da8*/ 	.word	0x000000ff
        /*2dac*/ 	.word	0x00000020
        /*2db0*/ 	.short	0x0100
        /*2db2*/ 	.byte	0x08
	.zero		1


	//   ....[9]....
        /*2db4*/ 	.word	0x000003b0
        /*2db8*/ 	.word	0x000000ff
        /*2dbc*/ 	.word	0x00000048
        /*2dc0*/ 	.short	0x0100
        /*2dc2*/ 	.byte	0x08
	.zero		1


	//   ....[10]....
        /*2dc4*/ 	.word	0x00000630
        /*2dc8*/ 	.word	0x000000ff
        /*2dcc*/ 	.word	0x00000060
        /*2dd0*/ 	.short	0x0100
        /*2dd2*/ 	.byte	0x10
	.zero		1


	//   ....[11]....
        /*2dd4*/ 	.word	0x000006d0
        /*2dd8*/ 	.word	0x000000ff
        /*2ddc*/ 	.word	0x00000068
        /*2de0*/ 	.short	0x0100
        /*2de2*/ 	.byte	0x10
	.zero		1


	//   ....[12]....
        /*2de4*/ 	.word	0x000013d0
        /*2de8*/ 	.word	0x00000003
        /*2dec*/ 	.word	0x00000000
        /*2df0*/ 	.short	0x010a
        /*2df2*/ 	.byte	0x3f
	.zero		1


	//   ....[13]....
        /*2df4*/ 	.word	0x00001410
        /*2df8*/ 	.word	0x00000003
        /*2dfc*/ 	.word	0x00000000
        /*2e00*/ 	.short	0x010a
        /*2e02*/ 	.byte	0x3f
	.zero		1


	//   ....[14]....
        /*2e04*/ 	.word	0x00004a20
        /*2e08*/ 	.word	0x000000ff
        /*2e0c*/ 	.word	0x00000000
        /*2e10*/ 	.short	0x010a
        /*2e12*/ 	.byte	0x08
	.zero		1


	//   ....[15]....
        /*2e14*/ 	.word	0x00004a60
        /*2e18*/ 	.word	0x000000ff
        /*2e1c*/ 	.word	0x00000000
        /*2e20*/ 	.short	0x010a
        /*2e22*/ 	.byte	0x08
	.zero		1


	//   ....[16]....
        /*2e24*/ 	.word	0x00008b40
        /*2e28*/ 	.word	0x000000ff
        /*2e2c*/ 	.word	0x00000000
        /*2e30*/ 	.short	0x0101
        /*2e32*/ 	.byte	0x0c
	.zero		1


	//   ....[17]....
        /*2e34*/ 	.word	0x00008d50
        /*2e38*/ 	.word	0x000000ff
        /*2e3c*/ 	.word	0x00000000
        /*2e40*/ 	.short	0x0101
        /*2e42*/ 	.byte	0x06
	.zero		1


	//   ....[18]....
        /*2e44*/ 	.word	0x0001a100
        /*2e48*/ 	.word	0x0000000a
        /*2e4c*/ 	.word	0x00000028
        /*2e50*/ 	.short	0x010a
        /*2e52*/ 	.byte	0x3f
	.zero		1


	//   ....[19]....
        /*2e54*/ 	.word	0x0001a440
        /*2e58*/ 	.word	0x00000002
        /*2e5c*/ 	.word	0x00000068
        /*2e60*/ 	.short	0x0101
        /*2e62*/ 	.byte	0x3f
	.zero		1


	//   ....[20]....
        /*2e64*/ 	.word	0x0001ac30
        /*2e68*/ 	.word	0x00000005
        /*2e6c*/ 	.word	0x00000000
        /*2e70*/ 	.short	0x010a
        /*2e72*/ 	.byte	0x3f
	.zero		1


	//   ....[21]....
        /*2e74*/ 	.word	0x0001acc0
        /*2e78*/ 	.word	0x00000007
        /*2e7c*/ 	.word	0x00000000
        /*2e80*/ 	.short	0x010a
        /*2e82*/ 	.byte	0x3f
	.zero		1


	//   ....[22]....
        /*2e84*/ 	.word	0x0001ad50
        /*2e88*/ 	.word	0x00000007
        /*2e8c*/ 	.word	0x00000000
        /*2e90*/ 	.short	0x010a
        /*2e92*/ 	.byte	0x3f
	.zero		1


	//   ....[23]....
        /*2e94*/ 	.word	0x0001ade0
        /*2e98*/ 	.word	0x00000007
        /*2e9c*/ 	.word	0x00000000
        /*2ea0*/ 	.short	0x010a
        /*2ea2*/ 	.byte	0x3f
	.zero		1


	//   ....[24]....
        /*2ea4*/ 	.word	0x0001ae70
        /*2ea8*/ 	.word	0x00000003
        /*2eac*/ 	.word	0x00000000
        /*2eb0*/ 	.short	0x010a
        /*2eb2*/ 	.byte	0x3f
	.zero		1


	//   ....[25]....
        /*2eb4*/ 	.word	0x0001aed0
        /*2eb8*/ 	.word	0x00000003
        /*2ebc*/ 	.word	0x00000000
        /*2ec0*/ 	.short	0x010a
        /*2ec2*/ 	.byte	0x3f
	.zero		1


	//   ....[26]....
        /*2ec4*/ 	.word	0x0001af30
        /*2ec8*/ 	.word	0x00000005
        /*2ecc*/ 	.word	0x00000000
        /*2ed0*/ 	.short	0x010a
        /*2ed2*/ 	.byte	0x3f
	.zero		1


	//   ....[27]....
        /*2ed4*/ 	.word	0x0001b000
        /*2ed8*/ 	.word	0x0000000a
        /*2edc*/ 	.word	0x00000028
        /*2ee0*/ 	.short	0x010a
        /*2ee2*/ 	.byte	0x3f
	.zero		1


	//   ....[28]....
        /*2ee4*/ 	.word	0x0001b0d0
        /*2ee8*/ 	.word	0x00000005
        /*2eec*/ 	.word	0x00000000
        /*2ef0*/ 	.short	0x010a
        /*2ef2*/ 	.byte	0x3f
	.zero		1


	//   ....[29]....
        /*2ef4*/ 	.word	0x0001b120
        /*2ef8*/ 	.word	0x00000007
        /*2efc*/ 	.word	0x00000000
        /*2f00*/ 	.short	0x010a
        /*2f02*/ 	.byte	0x3f
	.zero		1


	//   ....[30]....
        /*2f04*/ 	.word	0x0001b170
        /*2f08*/ 	.word	0x00000007
        /*2f0c*/ 	.word	0x00000000
        /*2f10*/ 	.short	0x010a
        /*2f12*/ 	.byte	0x3f
	.zero		1


	//   ....[31]....
        /*2f14*/ 	.word	0x0001b1c0
        /*2f18*/ 	.word	0x00000007
        /*2f1c*/ 	.word	0x00000000
        /*2f20*/ 	.short	0x010a
        /*2f22*/ 	.byte	0x3f
	.zero		1


	//----- nvinfo : EIATTR_NUM_MBARRIERS
	.align		4
.L_37:
        /*2f24*/ 	.byte	0x03, 0x38
        /*2f26*/ 	.short	0x000c


	//----- nvinfo : EIATTR_EXIT_INSTR_OFFSETS
	.align		4
        /*2f28*/ 	.byte	0x04, 0x1c
        /*2f2a*/ 	.short	(.L_39 - .L_38)


	//   ....[0]....
.L_38:
        /*2f2c*/ 	.word	0x00000730


	//   ....[1]....
        /*2f30*/ 	.word	0x000010a0


	//   ....[2]....
        /*2f34*/ 	.word	0x00019690


	//   ....[3]....
        /*2f38*/ 	.word	0x00019d90


	//   ....[4]....
        /*2f3c*/ 	.word	0x0001aec0


	//----- nvinfo : EIATTR_MAX_THREADS
	.align		4
.L_39:
        /*2f40*/ 	.byte	0x04, 0x05
        /*2f42*/ 	.short	(.L_41 - .L_40)
.L_40:
        /*2f44*/ 	.word	0x00000180
        /*2f48*/ 	.word	0x00000001
        /*2f4c*/ 	.word	0x00000001


	//----- nvinfo : EIATTR_CRS_STACK_SIZE
	.align		4
.L_41:
        /*2f50*/ 	.byte	0x04, 0x1e
        /*2f52*/ 	.short	(.L_43 - .L_42)
.L_42:
        /*2f54*/ 	.word	0x00000000


	//----- nvinfo : EIATTR_CBANK_PARAM_SIZE
	.align		4
.L_43:
        /*2f58*/ 	.byte	0x03, 0x19
        /*2f5a*/ 	.short	0x0470


	//----- nvinfo : EIATTR_PARAM_CBANK
	.align		4
        /*2f5c*/ 	.byte	0x04, 0x0a
        /*2f5e*/ 	.short	(.L_45 - .L_44)
	.align		4
.L_44:
        /*2f60*/ 	.word	index@(.nv.constant0._ZN7cutlass13device_kernelINS_4gemm6kernel13GemmUniversalIN4cute5tupleIJiiiiEEENS1_10collective13CollectiveMmaINS1_34MainloopSm90TmaGmmaWarpSpecializedILi5ENS5_IJNS4_1CILi1EEESB_SB_EEENS1_35KernelTmaWarpSpecializedCooperativeEEENS5_IJNSA_ILi256EEESF_NSA_ILi32EEEEEENS_10tfloat32_tENS5_IJlSB_lEEESI_SJ_NS4_8TiledMMAINS4_8MMA_AtomIJNS4_4SM904GMMA30MMA_64x256x8_F32TF32TF32_SS_TNILNSN_7ScaleInE1ELSP_1EEEEEENS4_6LayoutINS5_IJNSA_ILi2EEESB_SB_EEENS5_IJSB_NSA_ILi0EEESV_EEEEENS5_IJNS4_10UnderscoreESY_SY_EEEEENS4_13SM90_TMA_LOADENS4_14ComposedLayoutINS4_7SwizzleILi3ELi4ELi3EEENS4_18smem_ptr_flag_bitsILi32EEENSS_INS5_IJNSA_ILi8EEESG_EEENS5_IJSG_SB_EEEEEEEvNS4_8identityES11_S1B_vS1C_EENS_8epilogue10collective6detail29Sm90TmaWarpSpecializedAdapterINS1F_15DefaultEpilogueISI_SJ_SJ_NS1E_6thread17LinearCombinationISI_Li1EffLNS1J_9ScaleType4KindE0ELNS_15FloatRoundStyleE2ESI_EENS1_15EpilogueDefaultEEEEEvvEEEEvNT_6ParamsE)
        /*2f64*/ 	.short	0x0210
        /*2f66*/ 	.short	0x0470


	//----- nvinfo : EIATTR_SW_WAR
	.align		4
.L_45:
        /*2f68*/ 	.byte	0x04, 0x36
        /*2f6a*/ 	.short	(.L_47 - .L_46)
.L_46:
        /*2f6c*/ 	.word	0x00000008
.L_47:


//--------------------- .nv.callgraph             --------------------------
	.section	.nv.callgraph,"",@"SHT_CUDA_CALLGRAPH"
	.align	4
	.sectionentsize	8
	.align		4
        /*0000*/ 	.word	0x00000000
	.align		4
        /*0004*/ 	.word	0xffffffff
	.align		4
        /*0008*/ 	.word	index@(_ZN7cutlass13device_kernelINS_4gemm6kernel13GemmUniversalIN4cute5tupleIJiiiiEEENS1_10collective13CollectiveMmaINS1_34MainloopSm90TmaGmmaWarpSpecializedILi5ENS5_IJNS4_1CILi1EEESB_SB_EEENS1_35KernelTmaWarpSpecializedCooperativeEEENS5_IJNSA_ILi256EEESF_NSA_ILi32EEEEEENS_10tfloat32_tENS5_IJlSB_lEEESI_SJ_NS4_8TiledMMAINS4_8MMA_AtomIJNS4_4SM904GMMA30MMA_64x256x8_F32TF32TF32_SS_TNILNSN_7ScaleInE1ELSP_1EEEEEENS4_6LayoutINS5_IJNSA_ILi2EEESB_SB_EEENS5_IJSB_NSA_ILi0EEESV_EEEEENS5_IJNS4_10UnderscoreESY_SY_EEEEENS4_13SM90_TMA_LOADENS4_14ComposedLayoutINS4_7SwizzleILi3ELi4ELi3EEENS4_18smem_ptr_flag_bitsILi32EEENSS_INS5_IJNSA_ILi8EEESG_EEENS5_IJSG_SB_EEEEEEEvNS4_8identityES11_S1B_vS1C_EENS_8epilogue10collective6detail29Sm90TmaWarpSpecializedAdapterINS1F_15DefaultEpilogueISI_SJ_SJ_NS1E_6thread17LinearCombinationISI_Li1EffLNS1J_9ScaleType4KindE0ELNS_15FloatRoundStyleE2ESI_EENS1_15EpilogueDefaultEEEEEvvEEEEvNT_6ParamsE)
	.align		4
        /*000c*/ 	.word	index@(__assertfail)
	.align		4
        /*0010*/ 	.word	0x00000000
	.align		4
        /*0014*/ 	.word	0xfffffffe
	.align		4
        /*0018*/ 	.word	0x00000000
	.align		4
        /*001c*/ 	.word	0xfffffffd
	.align		4
        /*0020*/ 	.word	0x00000000
	.align		4
        /*0024*/ 	.word	0xfffffffc


//--------------------- .nv.constant4             --------------------------
	.section	.nv.constant4,"a",@progbits
	.align	8
	.align		8
.nv.constant4:
        /*0000*/ 	.dword	__assertfail
	.align		8
        /*0008*/ 	.dword	__unnamed_1
	.align		8
        /*0010*/ 	.dword	_ZN39_INTERNAL_51aae743_4_k_cu_53d6b930_63814cuda3std3__45__cpo5beginE
	.align		8
        /*0018*/ 	.dword	_ZN39_INTERNAL_51aae743_4_k_cu_53d6b930_63814cuda3std3__45__cpo3endE
	.align		8
        /*0020*/ 	.dword	_ZN39_INTERNAL_51aae743_4_k_cu_53d6b930_63814cuda3std3__45__cpo6cbeginE
	.align		8
        /*0028*/ 	.dword	_ZN39_INTERNAL_51aae743_4_k_cu_53d6b930_63814cuda3std3__45__cpo4cendE
	.align		8
        /*0030*/ 	.dword	_ZN39_INTERNAL_51aae743_4_k_cu_53d6b930_63814cuda3std3__441_GLOBAL__N__51aae743_4_k_cu_53d6b930_63816ignoreE
	.align		8
        /*0038*/ 	.dword	_ZN39_INTERNAL_51aae743_4_k_cu_53d6b930_63814cuda3std3__419piecewise_constructE
	.align		8
        /*0040*/ 	.dword	_ZN39_INTERNAL_51aae743_4_k_cu_53d6b930_63814cuda3std3__48in_placeE
	.align		8
        /*0048*/ 	.dword	_ZN39_INTERNAL_51aae743_4_k_cu_53d6b930_63814cuda3std6ranges3__45__cpo4swapE
	.align		8
        /*0050*/ 	.dword	_ZN39_INTERNAL_51aae743_4_k_cu_53d6b930_63814cuda3std6ranges3__45__cpo9iter_moveE
	.align		8
        /*0058*/ 	.dword	_ZN39_INTERNAL_51aae743_4_k_cu_53d6b930_63814cute7productE
	.align		8
        /*0060*/ 	.dword	_ZN39_INTERNAL_51aae743_4_k_cu_53d6b930_63814cute1_E
	.align		8
        /*0068*/ 	.dword	$str$22
	.align		8
        /*0070*/ 	.dword	$str$23


//--------------------- .text._ZN7cutlass13device_kernelINS_4gemm6kernel13GemmUniversalIN4cute5tupleIJiiiiEEENS1_10collective13CollectiveMmaINS1_34MainloopSm90TmaGmmaWarpSpecializedILi5ENS5_IJNS4_1CILi1EEESB_SB_EEENS1_35KernelTmaWarpSpecializedCooperativeEEENS5_IJNSA_ILi256EEESF_NSA_ILi32EEEEEENS_10tfloat32_tENS5_IJlSB_lEEESI_SJ_NS4_8TiledMMAINS4_8MMA_AtomIJNS4_4SM904GMMA30MMA_64x256x8_F32TF32TF32_SS_TNILNSN_7ScaleInE1ELSP_1EEEEEENS4_6LayoutINS5_IJNSA_ILi2EEESB_SB_EEENS5_IJSB_NSA_ILi0EEESV_EEEEENS5_IJNS4_10UnderscoreESY_SY_EEEEENS4_13SM90_TMA_LOADENS4_14ComposedLayoutINS4_7SwizzleILi3ELi4ELi3EEENS4_18smem_ptr_flag_bitsILi32EEENSS_INS5_IJNSA_ILi8EEESG_EEENS5_IJSG_SB_EEEEEEEvNS4_8identityES11_S1B_vS1C_EENS_8epilogue10collective6detail29Sm90TmaWarpSpecializedAdapterINS1F_15DefaultEpilogueISI_SJ_SJ_NS1E_6thread17LinearCombinationISI_Li1EffLNS1J_9ScaleType4KindE0ELNS_15FloatRoundStyleE2ESI_EENS1_15EpilogueDefaultEEEEEvvEEEEvNT_6ParamsE --------------------------
	.section	.text._ZN7cutlass13device_kernelINS_4gemm6kernel13GemmUniversalIN4cute5tupleIJiiiiEEENS1_10collective13CollectiveMmaINS1_34MainloopSm90TmaGmmaWarpSpecializedILi5ENS5_IJNS4_1CILi1EEESB_SB_EEENS1_35KernelTmaWarpSpecializedCooperativeEEENS5_IJNSA_ILi256EEESF_NSA_ILi32EEEEEENS_10tfloat32_tENS5_IJlSB_lEEESI_SJ_NS4_8TiledMMAINS4_8MMA_AtomIJNS4_4SM904GMMA30MMA_64x256x8_F32TF32TF32_SS_TNILNSN_7ScaleInE1ELSP_1EEEEEENS4_6LayoutINS5_IJNSA_ILi2EEESB_SB_EEENS5_IJSB_NSA_ILi0EEESV_EEEEENS5_IJNS4_10UnderscoreESY_SY_EEEEENS4_13SM90_TMA_LOADENS4_14ComposedLayoutINS4_7SwizzleILi3ELi4ELi3EEENS4_18smem_ptr_flag_bitsILi32EEENSS_INS5_IJNSA_ILi8EEESG_EEENS5_IJSG_SB_EEEEEEEvNS4_8identityES11_S1B_vS1C_EENS_8epilogue10collective6detail29Sm90TmaWarpSpecializedAdapterINS1F_15DefaultEpilogueISI_SJ_SJ_NS1E_6thread17LinearCombinationISI_Li1EffLNS1J_9ScaleType4KindE0ELNS_15FloatRoundStyleE2ESI_EENS1_15EpilogueDefaultEEEEEvvEEEEvNT_6ParamsE,"ax",@progbits
	.align	128
.text._ZN7cutlass13device_kernelINS_4gemm6kernel13GemmUniversalIN4cute5tupleIJiiiiEEENS1_10collective13CollectiveMmaINS1_34MainloopSm90TmaGmmaWarpSpecializedILi5ENS5_IJNS4_1CILi1EEESB_SB_EEENS1_35KernelTmaWarpSpecializedCooperativeEEENS5_IJNSA_ILi256EEESF_NSA_ILi32EEEEEENS_10tfloat32_tENS5_IJlSB_lEEESI_SJ_NS4_8TiledMMAINS4_8MMA_AtomIJNS4_4SM904GMMA30MMA_64x256x8_F32TF32TF32_SS_TNILNSN_7ScaleInE1ELSP_1EEEEEENS4_6LayoutINS5_IJNSA_ILi2EEESB_SB_EEENS5_IJSB_NSA_ILi0EEESV_EEEEENS5_IJNS4_10UnderscoreESY_SY_EEEEENS4_13SM90_TMA_LOADENS4_14ComposedLayoutINS4_7SwizzleILi3ELi4ELi3EEENS4_18smem_ptr_flag_bitsILi32EEENSS_INS5_IJNSA_ILi8EEESG_EEENS5_IJSG_SB_EEEEEEEvNS4_8identityES11_S1B_vS1C_EENS_8epilogue10collective6detail29Sm90TmaWarpSpecializedAdapterINS1F_15DefaultEpilogueISI_SJ_SJ_NS1E_6thread17LinearCombinationISI_Li1EffLNS1J_9ScaleType4KindE0ELNS_15FloatRoundStyleE2ESI_EENS1_15EpilogueDefaultEEEEEvvEEEEvNT_6ParamsE:
        .type           _ZN7cutlass13device_kernelINS_4gemm6kernel13GemmUniversalIN4cute5tupleIJiiiiEEENS1_10collective13CollectiveMmaINS1_34MainloopSm90TmaGmmaWarpSpecializedILi5ENS5_IJNS4_1CILi1EEESB_SB_EEENS1_35KernelTmaWarpSpecializedCooperativeEEENS5_IJNSA_ILi256EEESF_NSA_ILi32EEEEEENS_10tfloat32_tENS5_IJlSB_lEEESI_SJ_NS4_8TiledMMAINS4_8MMA_AtomIJNS4_4SM904GMMA30MMA_64x256x8_F32TF32TF32_SS_TNILNSN_7ScaleInE1ELSP_1EEEEEENS4_6LayoutINS5_IJNSA_ILi2EEESB_SB_EEENS5_IJSB_NSA_ILi0EEESV_EEEEENS5_IJNS4_10UnderscoreESY_SY_EEEEENS4_13SM90_TMA_LOADENS4_14ComposedLayoutINS4_7SwizzleILi3ELi4ELi3EEENS4_18smem_ptr_flag_bitsILi32EEENSS_INS5_IJNSA_ILi8EEESG_EEENS5_IJSG_SB_EEEEEEEvNS4_8identityES11_S1B_vS1C_EENS_8epilogue10collective6detail29Sm90TmaWarpSpecializedAdapterINS1F_15DefaultEpilogueISI_SJ_SJ_NS1E_6thread17LinearCombinationISI_Li1EffLNS1J_9ScaleType4KindE0ELNS_15FloatRoundStyleE2ESI_EENS1_15EpilogueDefaultEEEEEvvEEEEvNT_6ParamsE,@function
        .size           _ZN7cutlass13device_kernelINS_4gemm6kernel13GemmUniversalIN4cute5tupleIJiiiiEEENS1_10collective13CollectiveMmaINS1_34MainloopSm90TmaGmmaWarpSpecializedILi5ENS5_IJNS4_1CILi1EEESB_SB_EEENS1_35KernelTmaWarpSpecializedCooperativeEEENS5_IJNSA_ILi256EEESF_NSA_ILi32EEEEEENS_10tfloat32_tENS5_IJlSB_lEEESI_SJ_NS4_8TiledMMAINS4_8MMA_AtomIJNS4_4SM904GMMA30MMA_64x256x8_F32TF32TF32_SS_TNILNSN_7ScaleInE1ELSP_1EEEEEENS4_6LayoutINS5_IJNSA_ILi2EEESB_SB_EEENS5_IJSB_NSA_ILi0EEESV_EEEEENS5_IJNS4_10UnderscoreESY_SY_EEEEENS4_13SM90_TMA_LOADENS4_14ComposedLayoutINS4_7SwizzleILi3ELi4ELi3EEENS4_18smem_ptr_flag_bitsILi32EEENSS_INS5_IJNSA_ILi8EEESG_EEENS5_IJSG_SB_EEEEEEEvNS4_8identityES11_S1B_vS1C_EENS_8epilogue10collective6detail29Sm90TmaWarpSpecializedAdapterINS1F_15DefaultEpilogueISI_SJ_SJ_NS1E_6thread17LinearCombinationISI_Li1EffLNS1J_9ScaleType4KindE0ELNS_15FloatRoundStyleE2ESI_EENS1_15EpilogueDefaultEEEEEvvEEEEvNT_6ParamsE,(.L_x_578 - _ZN7cutlass13device_kernelINS_4gemm6kernel13GemmUniversalIN4cute5tupleIJiiiiEEENS1_10collective13CollectiveMmaINS1_34MainloopSm90TmaGmmaWarpSpecializedILi5ENS5_IJNS4_1CILi1EEESB_SB_EEENS1_35KernelTmaWarpSpecializedCooperativeEEENS5_IJNSA_ILi256EEESF_NSA_ILi32EEEEEENS_10tfloat32_tENS5_IJlSB_lEEESI_SJ_NS4_8TiledMMAINS4_8MMA_AtomIJNS4_4SM904GMMA30MMA_64x256x8_F32TF32TF32_SS_TNILNSN_7ScaleInE1ELSP_1EEEEEENS4_6LayoutINS5_IJNSA_ILi2EEESB_SB_EEENS5_IJSB_NSA_ILi0EEESV_EEEEENS5_IJNS4_10UnderscoreESY_SY_EEEEENS4_13SM90_TMA_LOADENS4_14ComposedLayoutINS4_7SwizzleILi3ELi4ELi3EEENS4_18smem_ptr_flag_bitsILi32EEENSS_INS5_IJNSA_ILi8EEESG_EEENS5_IJSG_SB_EEEEEEEvNS4_8identityES11_S1B_vS1C_EENS_8epilogue10collective6detail29Sm90TmaWarpSpecializedAdapterINS1F_15DefaultEpilogueISI_SJ_SJ_NS1E_6thread17LinearCombinationISI_Li1EffLNS1J_9ScaleType4KindE0ELNS_15FloatRoundStyleE2ESI_EENS1_15EpilogueDefaultEEEEEvvEEEEvNT_6ParamsE)
        .other          _ZN7cutlass13device_kernelINS_4gemm6kernel13GemmUniversalIN4cute5tupleIJiiiiEEENS1_10collective13CollectiveMmaINS1_34MainloopSm90TmaGmmaWarpSpecializedILi5ENS5_IJNS4_1CILi1EEESB_SB_EEENS1_35KernelTmaWarpSpecializedCooperativeEEENS5_IJNSA_ILi256EEESF_NSA_ILi32EEEEEENS_10tfloat32_tENS5_IJlSB_lEEESI_SJ_NS4_8TiledMMAINS4_8MMA_AtomIJNS4_4SM904GMMA30MMA_64x256x8_F32TF32TF32_SS_TNILNSN_7ScaleInE1ELSP_1EEEEEENS4_6LayoutINS5_IJNSA_ILi2EEESB_SB_EEENS5_IJSB_NSA_ILi0EEESV_EEEEENS5_IJNS4_10UnderscoreESY_SY_EEEEENS4_13SM90_TMA_LOADENS4_14ComposedLayoutINS4_7SwizzleILi3ELi4ELi3EEENS4_18smem_ptr_flag_bitsILi32EEENSS_INS5_IJNSA_ILi8EEESG_EEENS5_IJSG_SB_EEEEEEEvNS4_8identityES11_S1B_vS1C_EENS_8epilogue10collective6detail29Sm90TmaWarpSpecializedAdapterINS1F_15DefaultEpilogueISI_SJ_SJ_NS1E_6thread17LinearCombinationISI_Li1EffLNS1J_9ScaleType4KindE0ELNS_15FloatRoundStyleE2ESI_EENS1_15EpilogueDefaultEEEEEvvEEEEvNT_6ParamsE,@"STO_CUDA_ENTRY STV_DEFAULT"
_ZN7cutlass13device_kernelINS_4gemm6kernel13GemmUniversalIN4cute5tupleIJiiiiEEENS1_10collective13CollectiveMmaINS1_34MainloopSm90TmaGmmaWarpSpecializedILi5ENS5_IJNS4_1CILi1EEESB_SB_EEENS1_35KernelTmaWarpSpecializedCooperativeEEENS5_IJNSA_ILi256EEESF_NSA_ILi32EEEEEENS_10tfloat32_tENS5_IJlSB_lEEESI_SJ_NS4_8TiledMMAINS4_8MMA_AtomIJNS4_4SM904GMMA30MMA_64x256x8_F32TF32TF32_SS_TNILNSN_7ScaleInE1ELSP_1EEEEEENS4_6LayoutINS5_IJNSA_ILi2EEESB_SB_EEENS5_IJSB_NSA_ILi0EEESV_EEEEENS5_IJNS4_10UnderscoreESY_SY_EEEEENS4_13SM90_TMA_LOADENS4_14ComposedLayoutINS4_7SwizzleILi3ELi4ELi3EEENS4_18smem_ptr_flag_bitsILi32EEENSS_INS5_IJNSA_ILi8EEESG_EEENS5_IJSG_SB_EEEEEEEvNS4_8identityES11_S1B_vS1C_EENS_8epilogue10collective6detail29Sm90TmaWarpSpecializedAdapterINS1F_15DefaultEpilogueISI_SJ_SJ_NS1E_6thread17LinearCombinationISI_Li1EffLNS1J_9ScaleType4KindE0ELNS_15FloatRoundStyleE2ESI_EENS1_15EpilogueDefaultEEEEEvvEEEEvNT_6ParamsE:
[----:B------:R-:W0:Y:S02]  /*0000*/  LDC R1, c[0x0][0x28] ;  /* 0x00000a00ff017b82 */ /* 0x000e240000000800 */
[----:B0-----:R-:W-:Y:S01]  /*0010*/  VIADD R1, R1, 0xfffff878 ;  /* 0xfffff87801017836 */ /* 0x001fe20000000000 */
[----:B------:R-:W0:Y:S01]  /*0020*/  S2R R2, SR_TID.X ;  /* 0x0000000000027919 */ /* 0x000e220000002100 */
[----:B------:R-:W-:Y:S01]  /*0030*/  ELECT P0, URZ, PT ;  /* 0x00000000003f782f */ /* 0x000fe20003800000 */
[----:B------:R-:W-:Y:S01]  /*0040*/  BSSY B0, `(.L_x_0) ;  /* 0x0000015000007945 */ /* 0x000fe20003800000 */
[--C-:B0-----:R-:W-:Y:S02]  /*0050*/  SHF.R.U32.HI R0, RZ, 0x5, R2.reuse ;  /* 0x00000005ff007819 */ /* 0x101fe40000011602 */
[----:B------:R-:W-:-:S03]  /*0060*/  SHF.R.U32.HI R162, RZ, 0x7, R2 ;  /* 0x00000007ffa27819 */ /* 0x000fc60000011602 */
[----:B------:R-:W0:Y:S04]  /*0070*/  SHFL.IDX PT, R3, R0, RZ, 0x1f ;  /* 0x00001fff00037589 */ /* 0x000e2800000e0000 */
[----:B------:R-:W1:Y:S01]  /*0080*/  SHFL.IDX PT, R2, R162, RZ, 0x1f ;  /* 0x00001fffa2027589 */ /* 0x000e6200000e0000 */
[----:B0-----:R-:W-:Y:S02]  /*0090*/  R2UR UR10, R3 ;  /* 0x00000000030a72ca */ /* 0x001fe400000e0000 */
[----:B-1----:R-:W-:-:S11]  /*00a0*/  R2UR UR5, R2 ;  /* 0x00000000020572ca */ /* 0x002fd600000e0000 */
[----:B------:R-:W-:Y:S02]  /*00b0*/  USHF.R.S32.HI UR4, URZ, 0x1f, UR10 ;  /* 0x0000001f3f047899 */ /* 0x000fe4000801140a */
[----:B------:R-:W-:Y:S02]  /*00c0*/  ISETP.NE.OR P0, PT, RZ, UR10, !P0 ;  /* 0x0000000aff007c0c */ /* 0x000fe4000c705670 */
[----:B------:R-:W-:-:S04]  /*00d0*/  ULEA.HI UR4, UR4, UR10, URZ, 0x2 ;  /* 0x0000000a04047291 */ /* 0x000fc8000f8f103f */
[----:B------:R-:W-:-:S04]  /*00e0*/  ULOP3.LUT UR4, UR4, 0xfffffffc, URZ, 0xc0, !UPT ;  /* 0xfffffffc04047892 */ /* 0x000fc8000f8ec03f */
[----:B------:R-:W-:-:S03]  /*00f0*/  UIADD3 UR10, UR10, -UR4, URZ ;  /* 0x800000040a0a7290 */ /* 0x000fc6000fffe03f */
[----:B------:R-:W-:Y:S09]  /*0100*/  @P0 BRA `(.L_x_1) ;  /* 0x0000000000200947 */ /* 0x000ff20003800000 */
[----:B------:R-:W-:Y:S02]  /*0110*/  ULDC.64 UR6, c[0x0][0x198] ;  /* 0x0000660000067ab9 */ /* 0x000fe40000000a00 */
[----:B------:R-:W-:Y:S02]  /*0120*/  UIADD3 UR8, UP0, UR6, 0xf0, URZ ;  /* 0x000000f006087890 */ /* 0x000fe4000ff1e03f */
[----:B------:R-:W-:Y:S02]  /*0130*/  UIADD3 UR6, UP1, UR6, 0x1f0, URZ ;  /* 0x000001f006067890 */ /* 0x000fe4000ff3e03f */
[----:B------:R-:W-:Y:S02]  /*0140*/  UIADD3.X UR9, URZ, UR7, URZ, UP0, !UPT ;  /* 0x000000073f097290 */ /* 0x000fe400087fe43f */
[----:B------:R-:W-:-:S07]  /*0150*/  UIADD3.X UR7, URZ, UR7, URZ, UP1, !UPT ;  /* 0x000000073f077290 */ /* 0x000fce0008ffe43f */
[----:B------:R0:W-:Y:S02]  /*0160*/  UTMACCTL.PF [UR8] ;  /* 0x00000000080079b9 */ /* 0x0001e40008040000 */
[----:B------:R0:W-:Y:S02]  /*0170*/  UTMACCTL.PF [UR6] ;  /* 0x00000000060079b9 */ /* 0x0001e40008040000 */
[----:B0-----:R-:W-:Y:S01]  /*0180*/  NOP ;  /* 0x0000000000007918 */ /* 0x001fe20000000000 */
.L_x_1:
[----:B------:R-:W-:Y:S05]  /*0190*/  BSYNC B0 ;  /* 0x0000000000007941 */ /* 0x000fea0003800000 */
.L_x_0:
[----:B------:R-:W0:Y:S01]  /*01a0*/  SHFL.IDX PT, R2, R0, RZ, 0x1f ;  /* 0x00001fff00027589 */ /* 0x000e2200000e0000 */
[----:B------:R-:W-:Y:S01]  /*01b0*/  UISETP.NE.AND UP0, UPT, UR10, 0x3, UPT ;  /* 0x000000030a00788c */ /* 0x000fe2000bf05270 */
[----:B------:R-:W-:Y:S01]  /*01c0*/  ISETP.NE.AND P1, PT, RZ, UR5, PT ;  /* 0x00000005ff007c0c */ /* 0x000fe2000bf25270 */
[----:B------:R-:W-:Y:S02]  /*01d0*/  UIADD3 UR18, UR5, -0x1, URZ ;  /* 0xffffffff05127890 */ /* 0x000fe4000fffe03f */
[----:B------:R-:W-:Y:S02]  /*01e0*/  UISETP.EQ.OR UP0, UPT, UR10, URZ, !UP0 ;  /* 0x0000003f0a00728c */ /* 0x000fe4000c702670 */
[----:B------:R-:W-:Y:S02]  /*01f0*/  UISETP.GE.U32.AND UP1, UPT, UR18, 0x2, UPT ;  /* 0x000000021200788c */ /* 0x000fe4000bf26070 */
[----:B------:R-:W-:-:S04]  /*0200*/  UISETP.EQ.AND UP0, UPT, UR5, URZ, UP0 ;  /* 0x0000003f0500728c */ /* 0x000fc80008702270 */
[----:B------:R-:W-:-:S04]  /*0210*/  USEL UR40, URZ, 0x1, !UP0 ;  /* 0x000000013f287887 */ /* 0x000fc8000c000000 */
[----:B------:R-:W-:Y:S01]  /*0220*/  USEL UR40, UR40, 0x2, UP1 ;  /* 0x0000000228287887 */ /* 0x000fe20008800000 */
[----:B0-----:R-:W-:-:S13]  /*0230*/  ISETP.NE.AND P0, PT, R2, RZ, PT ;  /* 0x000000ff0200720c */ /* 0x001fda0003f05270 */
[----:B------:R-:W-:Y:S05]  /*0240*/  @P0 BRA `(.L_x_2) ;  /* 0x0000000000600947 */ /* 0x000fea0003800000 */
[----:B------:R-:W0:Y:S01]  /*0250*/  S2UR UR8, SR_CgaCtaId ;  /* 0x00000000000879c3 */ /* 0x000e220000008800 */
[----:B------:R-:W-:Y:S01]  /*0260*/  UMOV UR4, 0x400 ;  /* 0x0000040000047882 */ /* 0x000fe20000000000 */
[----:B------:R-:W-:Y:S01]  /*0270*/  UMOV UR5, 0x1 ;  /* 0x0000000100057882 */ /* 0x000fe20000000000 */
[----:B------:R-:W-:Y:S01]  /*0280*/  UMOV UR6, 0x100 ;  /* 0x0000010000067882 */ /* 0x000fe20000000000 */
[----:B------:R-:W-:Y:S01]  /*0290*/  ELECT P0, URZ, PT ;  /* 0x00000000003f782f */ /* 0x000fe20003800000 */
[----:B------:R-:W-:-:S04]  /*02a0*/  UIADD3 UR6, -UR6, 0x100000, URZ ;  /* 0x0010000006067890 */ /* 0x000fc8000fffe13f */
[----:B------:R-:W-:Y:S02]  /*02b0*/  USHF.L.U32 UR7, UR6, 0xb, URZ ;  /* 0x0000000b06077899 */ /* 0x000fe4000800063f */
[----:B------:R-:W-:Y:S02]  /*02c0*/  USHF.L.U32 UR6, UR6, 0x1, URZ ;  /* 0x0000000106067899 */ /* 0x000fe4000800063f */
[----:B0-----:R-:W-:Y:S02]  /*02d0*/  ULEA UR8, UR8, UR4, 0x18 ;  /* 0x0000000408087291 */ /* 0x001fe4000f8ec03f */
[----:B------:R-:W-:-:S04]  /*02e0*/  UIADD3 UR4, -UR5, 0x100000, URZ ;  /* 0x0010000005047890 */ /* 0x000fc8000fffe13f */
[----:B------:R-:W-:Y:S02]  /*02f0*/  USHF.L.U32 UR5, UR4, 0xb, URZ ;  /* 0x0000000b04057899 */ /* 0x000fe4000800063f */
[----:B------:R-:W-:Y:S01]  /*0300*/  USHF.L.U32 UR4, UR4, 0x1, URZ ;  /* 0x0000000104047899 */ /* 0x000fe2000800063f */
[----:B------:R-:W0:Y:S11]  /*0310*/  FENCE.VIEW.ASYNC.S ;  /* 0x00000000000073c6 */ /* 0x000e360000000000 */
[----:B0-----:R0:W1:Y:S01]  /*0320*/  SYNCS.EXCH.64 URZ, [UR8], UR4 ;  /* 0x00000004083f75b2 */ /* 0x0010620008000100 */
[----:B------:R0:W2:Y:S01]  /*0330*/  SYNCS.EXCH.64 URZ, [UR8+0x28], UR6 ;  /* 0x00002806083f75b2 */ /* 0x0000a20008000100 */
[----:B------:R0:W3:Y:S01]  /*0340*/  SYNCS.EXCH.64 URZ, [UR8+0x8], UR4 ;  /* 0x00000804083f75b2 */ /* 0x0000e20008000100 */
[----:B------:R0:W4:Y:S01]  /*0350*/  SYNCS.EXCH.64 URZ, [UR8+0x30], UR6 ;  /* 0x00003006083f75b2 */ /* 0x0001220008000100 */
[----:B------:R0:W0:Y:S01]  /*0360*/  SYNCS.EXCH.64 URZ, [UR8+0x10], UR4 ;  /* 0x00001004083f75b2 */ /* 0x0000220008000100 */
[----:B------:R0:W0:Y:S01]  /*0370*/  SYNCS.EXCH.64 URZ, [UR8+0x38], UR6 ;  /* 0x00003806083f75b2 */ /* 0x0000220008000100 */
[----:B------:R0:W0:Y:S01]  /*0380*/  SYNCS.EXCH.64 URZ, [UR8+0x18], UR4 ;  /* 0x00001804083f75b2 */ /* 0x0000220008000100 */
[----:B------:R0:W0:Y:S01]  /*0390*/  SYNCS.EXCH.64 URZ, [UR8+0x40], UR6 ;  /* 0x00004006083f75b2 */ /* 0x0000220008000100 */
[----:B------:R0:W0:Y:S01]  /*03a0*/  SYNCS.EXCH.64 URZ, [UR8+0x20], UR4 ;  /* 0x00002004083f75b2 */ /* 0x0000220008000100 */
[----:B------:R0:W0:Y:S01]  /*03b0*/  SYNCS.EXCH.64 URZ, [UR8+0x48], UR6 ;  /* 0x00004806083f75b2 */ /* 0x0000220008000100 */
[----:B------:R-:W-:Y:S01]  /*03c0*/  NOP ;  /* 0x0000000000007918 */ /* 0x000fe20000000000 */
.L_x_2:
[----:B------:R-:W5:Y:S01]  /*03d0*/  SHFL.IDX PT, R0, R0, RZ, 0x1f ;  /* 0x00001fff00007589 */ /* 0x000f6200000e0000 */
[----:B------:R-:W-:Y:S01]  /*03e0*/  ELECT P0, URZ, PT ;  /* 0x00000000003f782f */ /* 0x000fe20003800000 */
[----:B------:R-:W1:Y:S01]  /*03f0*/  S2UR UR17, SR_CTAID.Y ;  /* 0x00000000001179c3 */ /* 0x000e620000002600 */
[----:B0-----:R-:W-:Y:S01]  /*0400*/  ULDC UR5, c[0x0][0x65c] ;  /* 0x0001970000057ab9 */ /* 0x001fe20000000800 */
[----:B------:R-:W-:Y:S01]  /*0410*/  UMOV UR12, 0x20 ;  /* 0x00000020000c7882 */ /* 0x000fe20000000000 */
[----:B------:R-:W-:Y:S01]  /*0420*/  UISETP.NE.AND UP2, UPT, UR5, 0x1, UPT ;  /* 0x000000010500788c */ /* 0x000fe2000bf45270 */
[----:B------:R-:W-:Y:S01]  /*0430*/  NOP ;  /* 0x0000000000007918 */ /* 0x000fe20000000000 */
[----:B------:R-:W-:Y:S02]  /*0440*/  NOP ;  /* 0x0000000000007918 */ /* 0x000fe40000000000 */
[----:B------:R-:W-:Y:S01]  /*0450*/  UP2UR UR45, UPR, URZ, 0x4 ;  /* 0x000000043f2d7883 */ /* 0x000fe20008000000 */
[----:B------:R-:W0:Y:S01]  /*0460*/  S2UR UR4, SR_CTAID.X ;  /* 0x00000000000479c3 */ /* 0x000e220000002500 */
[----:B------:R-:W-:-:S02]  /*0470*/  PLOP3.LUT P3, PT, PT, PT, UP2, 0x80, 0x0 ;  /* 0x000000000000781c */ /* 0x000fc40003f6f028 */
[----:B------:R-:W-:Y:S02]  /*0480*/  PLOP3.LUT P2, PT, PT, PT, UP2, 0x80, 0x0 ;  /* 0x000000000000781c */ /* 0x000fe40003f4f028 */
[----:B------:R-:W-:Y:S01]  /*0490*/  PLOP3.LUT P4, PT, PT, PT, UP2, 0x80, 0x0 ;  /* 0x000000000000781c */ /* 0x000fe20003f8f028 */
[----:B------:R-:W-:Y:S01]  /*04a0*/  @UP2 ULDC UR14, c[0x0][0x10] ;  /* 0x00000400000e2ab9 */ /* 0x000fe20000000800 */
[----:B------:R-:W-:Y:S01]  /*04b0*/  @UP2 UMOV UR9, URZ ;  /* 0x0000003f00092c82 */ /* 0x000fe20008000000 */
[----:B------:R-:W-:Y:S01]  /*04c0*/  @!UP2 ULDC UR11, c[0x0][0xc] ;  /* 0x00000300000baab9 */ /* 0x000fe20000000800 */
[----:B-----5:R-:W-:Y:S01]  /*04d0*/  ISETP.NE.OR P0, PT, R0, RZ, !P0 ;  /* 0x000000ff0000720c */ /* 0x020fe20004705670 */
[----:B-1----:R-:W-:Y:S02]  /*04e0*/  @UP2 UMOV UR7, UR17 ;  /* 0x0000001100072c82 */ /* 0x002fe40008000000 */
[----:B------:R-:W-:Y:S01]  /*04f0*/  @UP2 UMOV UR8, UR7 ;  /* 0x0000000700082c82 */ /* 0x000fe20008000000 */
[----:B------:R-:W-:Y:S01]  /*0500*/  @!UP2 UMOV UR7, UR17 ;  /* 0x000000110007ac82 */ /* 0x000fe20008000000 */
[----:B0-----:R-:W-:-:S08]  /*0510*/  @UP2 UIMAD.WIDE.U32 UR14, UR4, UR14, UR8 ;  /* 0x0000000e040e22a5 */ /* 0x001fd0000f8e0008 */
[----:B------:R-:W-:Y:S01]  /*0520*/  VOTEU.ALL UP0, P0 ;  /* 0x00000000003f7886 */ /* 0x000fe20000000000 */
[----:B------:R-:W-:Y:S01]  /*0530*/  VOTEU.ALL UP1, P0 ;  /* 0x00000000003f7886 */ /* 0x000fe20000020000 */
[----:B------:R-:W-:-:S03]  /*0540*/  IMAD.U32 R2, RZ, RZ, UR14 ;  /* 0x0000000eff027e24 */ /* 0x000fc6000f8e00ff */
[----:B------:R-:W0:Y:S01]  /*0550*/  @!UP0 S2UR UR6, SR_CgaCtaId ;  /* 0x00000000000689c3 */ /* 0x000e220000008800 */
[----:B------:R-:W-:Y:S01]  /*0560*/  @!UP0 UMOV UR5, 0x400 ;  /* 0x0000040000058882 */ /* 0x000fe20000000000 */
[----:B------:R-:W-:-:S04]  /*0570*/  @!UP0 UIADD3 UR12, -UR12, 0x100000, URZ ;  /* 0x001000000c0c8890 */ /* 0x000fc8000fffe13f */
[----:B------:R-:W-:Y:S02]  /*0580*/  @!UP0 USHF.L.U32 UR13, UR12, 0xb, URZ ;  /* 0x0000000b0c0d8899 */ /* 0x000fe4000800063f */
[----:B------:R-:W-:Y:S01]  /*0590*/  @!UP0 USHF.L.U32 UR12, UR12, 0x1, URZ ;  /* 0x000000010c0c8899 */ /* 0x000fe2000800063f */
[----:B------:R-:W-:Y:S01]  /*05a0*/  IMAD.U32 R3, RZ, RZ, UR15 ;  /* 0x0000000fff037e24 */ /* 0x000fe2000f8e00ff */
[----:B0-----:R-:W-:Y:S01]  /*05b0*/  @!UP0 ULEA UR16, UR6, UR5, 0x18 ;  /* 0x0000000506108291 */ /* 0x001fe2000f8ec03f */
[----:B------:R-:W-:Y:S01]  /*05c0*/  VOTEU.ALL UP0, P0 ;  /* 0x00000000003f7886 */ /* 0x000fe20000000000 */
[----:B------:R-:W-:Y:S01]  /*05d0*/  PLOP3.LUT P0, PT, PT, PT, UP2, 0x80, 0x0 ;  /* 0x000000000000781c */ /* 0x000fe20003f0f028 */
[----:B------:R-:W-:Y:S01]  /*05e0*/  UMOV UR5, URZ ;  /* 0x0000003f00057c82 */ /* 0x000fe20008000000 */
[----:B------:R-:W-:Y:S01]  /*05f0*/  @UP2 UMOV UR6, URZ ;  /* 0x0000003f00062c82 */ /* 0x000fe20008000000 */
[----:B------:R-:W-:Y:S02]  /*0600*/  @!UP2 UIMAD.WIDE.U32 UR8, UR11, UR7, UR4 ;  /* 0x000000070b08a2a5 */ /* 0x000fe4000f8e0004 */
[----:B------:R-:W-:Y:S01]  /*0610*/  @UP2 UIADD3 UR6, UR15, UR6, URZ ;  /* 0x000000060f062290 */ /* 0x000fe2000fffe03f */
[----:B------:R-:W0:Y:S04]  /*0620*/  FENCE.VIEW.ASYNC.S ;  /* 0x00000000000073c6 */ /* 0x000e280000000000 */
[----:B0-----:R0:W2:Y:S01]  /*0630*/  @!UP0 SYNCS.EXCH.64 URZ, [UR16+0x60], UR12 ;  /* 0x0000600c103f85b2 */ /* 0x0010a20008000100 */
[----:B------:R-:W-:-:S02]  /*0640*/  IMAD.U32 R5, RZ, RZ, UR9 ;  /* 0x00000009ff057e24 */ /* 0x000fc4000f8e00ff */
[----:B------:R-:W-:Y:S02]  /*0650*/  @P2 IMAD.U32 R17, RZ, RZ, UR6 ;  /* 0x00000006ff112e24 */ /* 0x000fe4000f8e00ff */
[----:B------:R-:W-:Y:S02]  /*0660*/  @P0 IMAD.MOV.U32 R6, RZ, RZ, R2 ;  /* 0x000000ffff060224 */ /* 0x000fe400078e0002 */
[----:B------:R-:W-:Y:S02]  /*0670*/  IMAD.U32 R2, RZ, RZ, UR8 ;  /* 0x00000008ff027e24 */ /* 0x000fe4000f8e00ff */
[----:B------:R-:W-:Y:S02]  /*0680*/  IMAD.U32 R3, RZ, RZ, UR9 ;  /* 0x00000009ff037e24 */ /* 0x000fe4000f8e00ff */
[----:B------:R-:W-:Y:S02]  /*0690*/  @!P3 IMAD.MOV.U32 R6, RZ, RZ, R2 ;  /* 0x000000ffff06b224 */ /* 0x000fe400078e0002 */
[----:B------:R-:W-:-:S02]  /*06a0*/  IMAD.U32 R4, RZ, RZ, UR8 ;  /* 0x00000008ff047e24 */ /* 0x000fc4000f8e00ff */
[----:B------:R-:W-:Y:S01]  /*06b0*/  @!P4 IMAD.MOV.U32 R17, RZ, RZ, R5 ;  /* 0x000000ffff11c224 */ /* 0x000fe200078e0005 */
[----:B------:R0:W-:Y:S01]  /*06c0*/  STL [R1+0x200], R6 ;  /* 0x0002000601007387 */ /* 0x0001e20000100800 */
[----:B------:R0:W2:Y:S01]  /*06d0*/  @!UP1 SYNCS.EXCH.64 URZ, [UR16+0x68], UR12 ;  /* 0x0000680c103f95b2 */ /* 0x0000a20008000100 */
[----:B------:R-:W-:Y:S01]  /*06e0*/  NOP ;  /* 0x0000000000007918 */ /* 0x000fe20000000000 */
[----:B--234-:R-:W-:Y:S06]  /*06f0*/  BAR.SYNC.DEFER_BLOCKING 0x0 ;  /* 0x0000000000007b1d */ /* 0x01cfec0000010000 */
[----:B------:R-:W-:Y:S05]  /*0700*/  @!P1 BRA `(.L_x_3) ;  /* 0x0000018c00e49947 */ /* 0x000fea0003800000 */
[----:B------:R-:W-:-:S06]  /*0710*/  UISETP.GT.U32.AND UP0, UPT, UR18, 0x1, UPT ;  /* 0x000000011200788c */ /* 0x000fcc000bf04070 */
[----:B------:R-:W-:-:S13]  /*0720*/  PLOP3.LUT P0, PT, PT, PT, UP0, 0x80, 0x0 ;  /* 0x000000000000781c */ /* 0x000fda0003f0f008 */
[----:B0-----:R-:W-:Y:S05]  /*0730*/  @P0 EXIT ;  /* 0x000000000000094d */ /* 0x001fea0003800000 */
[----:B------:R-:W-:Y:S01]  /*0740*/  ULDC.64 UR8, c[0x0][0x650] ;  /* 0x0001940000087ab9 */ /* 0x000fe20000000a00 */
[----:B------:R-:W-:Y:S01]  /*0750*/  UMOV UR41, 0xffffffff ;  /* 0xffffffff00297882 */ /* 0x000fe20000000000 */
[----:B------:R-:W-:Y:S01]  /*0760*/  ISETP.GE.U32.AND P0, PT, R6, UR8, PT ;  /* 0x0000000806007c0c */ /* 0x000fe2000bf06070 */
[----:B------:R-:W-:Y:S01]  /*0770*/  UMOV UR42, 0xffffffff ;  /* 0xffffffff002a7882 */ /* 0x000fe20000000000 */
[----:B------:R-:W-:Y:S01]  /*0780*/  UMOV UR43, 0xffffffff ;  /* 0xffffffff002b7882 */ /* 0x000fe20000000000 */
[----:B------:R-:W-:Y:S02]  /*0790*/  PRMT R0, RZ, 0x7610, R0 ;  /* 0x00007610ff007816 */ /* 0x000fe40000000000 */
[----:B------:R-:W-:-:S13]  /*07a0*/  ISETP.GE.U32.AND.EX P0, PT, R17, UR9, PT, P0 ;  /* 0x0000000911007c0c */ /* 0x000fda000bf06100 */
[----:B------:R-:W-:Y:S05]  /*07b0*/  @P0 BRA `(.L_x_4) ;  /* 0x0000000400800947 */ /* 0x000fea0003800000 */
[----:B------:R-:W-:Y:S01]  /*07c0*/  I2FP.F32.U32 R0, UR4 ;  /* 0x0000000400007c45 */ /* 0x000fe20008201000 */
[----:B------:R-:W-:Y:S01]  /*07d0*/  ULDC.64 UR16, c[0x0][0x628] ;  /* 0x00018a0000107ab9 */ /* 0x000fe20000000a00 */
[----:B------:R-:W-:Y:S01]  /*07e0*/  ULDC UR6, c[0x0][0x150] ;  /* 0x0000540000067ab9 */ /* 0x000fe20000000800 */
[----:B------:R-:W-:Y:S01]  /*07f0*/  ISETP.NE.U32.AND P0, PT, RZ, UR16, PT ;  /* 0x00000010ff007c0c */ /* 0x000fe2000bf05070 */
[----:B------:R-:W-:Y:S01]  /*0800*/  ULDC UR15, c[0x0][0x630] ;  /* 0x00018c00000f7ab9 */ /* 0x000fe20000000800 */
[----:B------:R-:W-:Y:S01]  /*0810*/  FMUL R0, R0, UR6 ;  /* 0x0000000600007c20 */ /* 0x000fe20008400000 */
[----:B------:R-:W-:Y:S01]  /*0820*/  R2UR UR18, R6 ;  /* 0x00000000061272ca */ /* 0x000fe200000e0000 */
[----:B------:R-:W-:Y:S01]  /*0830*/  ULDC UR20, c[0x0][0x154] ;  /* 0x0000550000147ab9 */ /* 0x000fe20000000800 */
[----:B------:R-:W-:Y:S01]  /*0840*/  ISETP.NE.AND.EX P0, PT, RZ, UR17, PT, P0 ;  /* 0x00000011ff007c0c */ /* 0x000fe2000bf05300 */
[----:B------:R0:W1:Y:S01]  /*0850*/  F2I.U32.TRUNC.NTZ R2, R0 ;  /* 0x0000000000027305 */ /* 0x000062000020f000 */
[----:B------:R-:W-:-:S02]  /*0860*/  R2UR UR19, R17 ;  /* 0x00000000111372ca */ /* 0x000fc400000e0000 */
[----:B------:R-:W-:Y:S02]  /*0870*/  R2UR UR8, R6 ;  /* 0x00000000060872ca */ /* 0x000fe400000e0000 */
[----:B------:R-:W-:-:S07]  /*0880*/  R2UR UR9, R17 ;  /* 0x00000000110972ca */ /* 0x000fce00000e0000 */
[----:B0-----:R-:W-:Y:S08]  /*0890*/  @!P0 BRA `(.L_x_5) ;  /* 0x0000000000308947 */ /* 0x001ff00003800000 */
[----:B------:R-:W-:Y:S01]  /*08a0*/  R2UR UR8, R6 ;  /* 0x00000000060872ca */ /* 0x000fe200000e0000 */
[----:B------:R-:W-:Y:S01]  /*08b0*/  ULDC UR6, c[0x0][0x634] ;  /* 0x00018d0000067ab9 */ /* 0x000fe20000000800 */
[----:B------:R-:W-:-:S11]  /*08c0*/  R2UR UR14, R17 ;  /* 0x00000000110e72ca */ /* 0x000fd600000e0000 */
[----:B------:R-:W-:-:S04]  /*08d0*/  UIADD3 UR6, UP0, UR8, UR6, URZ ;  /* 0x0000000608067290 */ /* 0x000fc8000ff1e03f */
[----:B------:R-:W-:-:S04]  /*08e0*/  UIADD3.X UR14, URZ, UR14, URZ, UP0, !UPT ;  /* 0x0000000e3f0e7290 */ /* 0x000fc800087fe43f */
[----:B------:R-:W-:-:S04]  /*08f0*/  UIMAD.WIDE.U32 UR8, UR14, UR16, URZ ;  /* 0x000000100e0872a5 */ /* 0x000fc8000f8e003f */
[----:B------:R-:W-:Y:S02]  /*0900*/  UIMAD.WIDE.U32 UR10, UP0, UR6, UR17, UR8 ;  /* 0x00000011060a72a5 */ /* 0x000fe4000f800008 */
[----:B------:R-:W-:Y:S02]  /*0910*/  UIMAD.WIDE.U32 UR8, UR6, UR16, URZ ;  /* 0x00000010060872a5 */ /* 0x000fe4000f8e003f */
[----:B------:R-:W-:Y:S02]  /*0920*/  UIADD3.X UR13, URZ, URZ, URZ, UP0, !UPT ;  /* 0x0000003f3f0d7290 */ /* 0x000fe400087fe43f */
[----:B------:R-:W-:Y:S01]  /*0930*/  UIADD3 URZ, UP0, UR9, UR10, URZ ;  /* 0x0000000a093f7290 */ /* 0x000fe2000ff1e03f */
[----:B------:R-:W-:-:S03]  /*0940*/  UMOV UR12, UR11 ;  /* 0x0000000b000c7c82 */ /* 0x000fc60008000000 */
[----:B------:R-:W-:-:S12]  /*0950*/  UIMAD.WIDE.U32.X UR8, UR14, UR17, UR12, UP0 ;  /* 0x000000110e0872a5 */ /* 0x000fd800080e040c */
.L_x_5:
[----:B------:R-:W-:Y:S01]  /*0960*/  USHF.R.U64 UR43, UR8, UR15, UR9 ;  /* 0x0000000f082b7299 */ /* 0x000fe20008001209 */
[----:B------:R-:W-:Y:S01]  /*0970*/  I2FP.F32.U32 R0, UR7 ;  /* 0x0000000700007c45 */ /* 0x000fe20008201000 */
[----:B------:R-:W-:Y:S01]  /*0980*/  USHF.R.U32.HI UR5, URZ, UR15, UR9 ;  /* 0x0000000f3f057299 */ /* 0x000fe20008011609 */
[----:B-1----:R-:W-:Y:S01]  /*0990*/  R2UR UR12, R2 ;  /* 0x00000000020c72ca */ /* 0x002fe200000e0000 */
[----:B------:R-:W-:Y:S02]  /*09a0*/  UIADD3 UR6, UP0, URZ, -UR43, URZ ;  /* 0x8000002b3f067290 */ /* 0x000fe4000ff1e03f */
[----:B------:R-:W-:Y:S01]  /*09b0*/  FMUL R0, R0, UR20 ;  /* 0x0000001400007c20 */ /* 0x000fe20008400000 */
[----:B------:R-:W-:Y:S01]  /*09c0*/  ULDC.64 UR8, c[0x0][0x620] ;  /* 0x0001880000087ab9 */ /* 0x000fe20000000a00 */
[----:B------:R-:W-:Y:S01]  /*09d0*/  UIADD3.X UR5, URZ, ~UR5, URZ, UP0, !UPT ;  /* 0x800000053f057290 */ /* 0x000fe200087fe43f */
[----:B------:R-:W-:Y:S01]  /*09e0*/  UMOV UR10, UR18 ;  /* 0x00000012000a7c82 */ /* 0x000fe20008000000 */
[----:B------:R-:W-:-:S02]  /*09f0*/  UMOV UR11, UR19 ;  /* 0x00000013000b7c82 */ /* 0x000fc40008000000 */
[----:B------:R-:W-:Y:S01]  /*0a00*/  UIMAD UR5, UR5, UR8, URZ ;  /* 0x00000008050572a4 */ /* 0x000fe2000f8e023f */
[----:B------:R-:W0:Y:S01]  /*0a10*/  F2I.U32.TRUNC.NTZ R0, R0 ;  /* 0x0000000000007305 */ /* 0x000e22000020f000 */
[----:B------:R-:W-:Y:S02]  /*0a20*/  UIMAD.WIDE.U32 UR10, UR6, UR8, UR10 ;  /* 0x00000008060a72a5 */ /* 0x000fe4000f8e000a */
[----:B------:R-:W-:Y:S01]  /*0a30*/  UIMAD UR6, UR6, UR9, UR5 ;  /* 0x00000009060672a4 */ /* 0x000fe2000f8e0205 */
[----:B------:R-:W-:Y:S01]  /*0a40*/  ULDC UR21, c[0x0][0x658] ;  /* 0x0001960000157ab9 */ /* 0x000fe20000000800 */
[----:B------:R-:W-:Y:S02]  /*0a50*/  UMOV UR19, 0xffffffff ;  /* 0xffffffff00137882 */ /* 0x000fe40000000000 */
[----:B------:R-:W-:Y:S01]  /*0a60*/  UIADD3 UR6, UR11, UR6, URZ ;  /* 0x000000060b067290 */ /* 0x000fe2000fffe03f */
[----:B------:R-:W-:Y:S01]  /*0a70*/  ULDC UR15, c[0x0][0x618] ;  /* 0x00018600000f7ab9 */ /* 0x000fe20000000800 */
[----:B------:R-:W-:Y:S01]  /*0a80*/  ULDC.64 UR8, c[0x0][0x640] ;  /* 0x0001900000087ab9 */ /* 0x000fe20000000a00 */
[----:B------:R-:W-:Y:S01]  /*0a90*/  USHF.L.U32 UR11, UR19, UR21, URZ ;  /* 0x00000015130b7299 */ /* 0x000fe2000800063f */
[----:B------:R-:W-:Y:S01]  /*0aa0*/  ISETP.NE.U32.AND P0, PT, RZ, UR8, PT ;  /* 0x00000008ff007c0c */ /* 0x000fe2000bf05070 */
[----:B------:R-:W-:-:S02]  /*0ab0*/  USHF.R.U64 UR19, UR10, UR15, UR6 ;  /* 0x0000000f0a137299 */ /* 0x000fc40008001206 */
[----:B------:R-:W-:Y:S01]  /*0ac0*/  USHF.R.U32.HI UR10, URZ, UR15, UR6 ;  /* 0x0000000f3f0a7299 */ /* 0x000fe20008011606 */
[----:B0-----:R-:W-:Y:S01]  /*0ad0*/  R2UR UR14, R0 ;  /* 0x00000000000e72ca */ /* 0x001fe200000e0000 */
[----:B------:R-:W-:Y:S01]  /*0ae0*/  ULDC UR17, c[0x0][0x608] ;  /* 0x0001820000117ab9 */ /* 0x000fe20000000800 */
[----:B------:R-:W-:Y:S01]  /*0af0*/  ISETP.NE.AND.EX P0, PT, RZ, UR9, PT, P0 ;  /* 0x00000009ff007c0c */ /* 0x000fe2000bf05300 */
[----:B------:R-:W-:Y:S02]  /*0b00*/  USHF.R.U64 UR23, UR19, UR17, UR10 ;  /* 0x0000001113177299 */ /* 0x000fe4000800120a */
[----:B------:R-:W-:Y:S01]  /*0b10*/  USHF.R.U32.HI UR10, URZ, UR17, UR10 ;  /* 0x000000113f0a7299 */ /* 0x000fe2000801160a */
[----:B------:R-:W-:Y:S01]  /*0b20*/  UMOV UR16, 0x1 ;  /* 0x0000000100107882 */ /* 0x000fe20000000000 */
[----:B------:R-:W-:Y:S02]  /*0b30*/  UIADD3 UR12, -UR12, URZ, URZ ;  /* 0x0000003f0c0c7290 */ /* 0x000fe4000fffe13f */
[----:B------:R-:W-:-:S02]  /*0b40*/  USHF.R.U64 UR24, UR23, UR21, UR10 ;  /* 0x0000001517187299 */ /* 0x000fc4000800120a */
[----:B------:R-:W-:Y:S01]  /*0b50*/  USHF.L.U32 UR6, UR16, UR21, URZ ;  /* 0x0000001510067299 */ /* 0x000fe2000800063f */
[----:B------:R-:W-:Y:S01]  /*0b60*/  ULDC UR13, c[0x0][0x144] ;  /* 0x00005100000d7ab9 */ /* 0x000fe20000000800 */
[----:B------:R-:W-:Y:S01]  /*0b70*/  ULDC UR5, c[0x0][0x600] ;  /* 0x0001800000057ab9 */ /* 0x000fe20000000800 */
[----:B------:R-:W-:Y:S02]  /*0b80*/  ULOP3.LUT UR16, URZ, UR11, URZ, 0x33, !UPT ;  /* 0x0000000b3f107292 */ /* 0x000fe4000f8e333f */
[----:B------:R-:W-:Y:S02]  /*0b90*/  USHF.R.U32.HI UR11, URZ, UR21, UR10 ;  /* 0x000000153f0b7299 */ /* 0x000fe4000801160a */
[----:B------:R-:W-:Y:S02]  /*0ba0*/  UIADD3 UR18, UR5, -0x1, URZ ;  /* 0xffffffff05127890 */ /* 0x000fe4000fffe03f */
[----:B------:R-:W-:Y:S02]  /*0bb0*/  UIADD3 UR20, -UR14, URZ, URZ ;  /* 0x0000003f0e147290 */ /* 0x000fe4000fffe13f */
[----:B------:R-:W-:Y:S01]  /*0bc0*/  UIMAD UR4, UR13, UR12, UR4 ;  /* 0x0000000c0d0472a4 */ /* 0x000fe2000f8e0204 */
[----:B------:R-:W-:Y:S01]  /*0bd0*/  ULDC UR25, c[0x0][0x148] ;  /* 0x0000520000197ab9 */ /* 0x000fe20000000800 */
[----:B------:R-:W-:Y:S01]  /*0be0*/  ULDC UR21, c[0x0][0x648] ;  /* 0x0001920000157ab9 */ /* 0x000fe20000000800 */
[----:B------:R-:W-:Y:S01]  /*0bf0*/  ULDC UR22, c[0x0][0x638] ;  /* 0x00018e0000167ab9 */ /* 0x000fe20000000800 */
[----:B------:R-:W-:Y:S01]  /*0c00*/  UMOV UR10, UR24 ;  /* 0x00000018000a7c82 */ /* 0x000fe20008000000 */
[----:B------:R-:W-:Y:S07]  /*0c10*/  @!P0 BRA `(.L_x_6) ;  /* 0x0000000000308947 */ /* 0x000fee0003800000 */
[----:B------:R-:W-:Y:S02]  /*0c20*/  ULDC UR14, c[0x0][0x64c] ;  /* 0x00019300000e7ab9 */ /* 0x000fe40000000800 */
        /* <DEDUP_REMOVED lines=8> */
[----:B------:R-:W-:-:S07]  /*0cb0*/  UIMAD.WIDE.U32.X UR8, UR17, UR9, UR14, UP0 ;  /* 0x00000009110872a5 */ /* 0x000fce00080e040e */
[----:B------:R-:W-:Y:S01]  /*0cc0*/  UMOV UR10, UR8 ;  /* 0x00000008000a7c82 */ /* 0x000fe20008000000 */
[----:B------:R-:W-:-:S05]  /*0cd0*/  UMOV UR11, UR9 ;  /* 0x00000009000b7c82 */ /* 0x000fca0008000000 */
.L_x_6:
[----:B------:R-:W-:Y:S01]  /*0ce0*/  UISETP.NE.AND UP0, UPT, UR45, URZ, UPT ;  /* 0x0000003f2d00728c */ /* 0x000fe2000bf05270 */
[----:B------:R-:W-:Y:S01]  /*0cf0*/  IMAD.MOV.U32 R0, RZ, RZ, 0x1 ;  /* 0x00000001ff007424 */ /* 0x000fe200078e00ff */
[----:B------:R-:W-:Y:S02]  /*0d00*/  USHF.R.U64 UR8, UR10, UR21, UR11 ;  /* 0x000000150a087299 */ /* 0x000fe4000800120b */
[----:B------:R-:W-:Y:S02]  /*0d10*/  ULOP3.LUT UR16, UR23, UR16, URZ, 0xc0, !UPT ;  /* 0x0000001017107292 */ /* 0x000fe4000f8ec03f */
[----:B------:R-:W-:Y:S02]  /*0d20*/  ULOP3.LUT UR18, UR19, UR18, URZ, 0xc0, !UPT ;  /* 0x0000001213127292 */ /* 0x000fe4000f8ec03f */
[----:B------:R-:W-:-:S03]  /*0d30*/  UIMAD UR16, UR6, UR8, UR16 ;  /* 0x00000008061072a4 */ /* 0x000fc6000f8e0210 */
[----:B------:R-:W-:Y:S02]  /*0d40*/  @UP0 UIMAD UR4, UR25, UR20, UR7 ;  /* 0x00000014190402a4 */ /* 0x000fe4000f8e0207 */
[----:B------:R-:W-:-:S04]  /*0d50*/  UIADD3 UR7, -UR8, URZ, URZ ;  /* 0x0000003f08077290 */ /* 0x000fc8000fffe13f */
[----:B------:R-:W-:-:S03]  /*0d60*/  UIMAD UR6, UR7, UR22, UR24 ;  /* 0x00000016070672a4 */ /* 0x000fc6000f8e0218 */
[----:B------:R-:W-:Y:S01]  /*0d70*/  ULDC UR7, c[0x0][0x610] ;  /* 0x0001840000077ab9 */ /* 0x000fe20000000800 */
[----:B------:R-:W-:Y:S02]  /*0d80*/  UIMAD UR6, UR6, UR5, UR18 ;  /* 0x00000005060672a4 */ /* 0x000fe4000f8e0212 */
[----:B------:R-:W-:-:S04]  /*0d90*/  UIMAD UR4, UR16, UR7, UR4 ;  /* 0x00000007100472a4 */ /* 0x000fc8000f8e0204 */
[----:B------:R-:W-:Y:S02]  /*0da0*/  USEL UR42, UR6, UR4, !UP0 ;  /* 0x00000004062a7287 */ /* 0x000fe4000c000000 */
[----:B------:R-:W-:-:S12]  /*0db0*/  USEL UR41, UR4, UR6, !UP0 ;  /* 0x0000000604297287 */ /* 0x000fd8000c000000 */
.L_x_4:
[----:B------:R-:W-:-:S08]  /*0dc0*/  NOP ;  /* 0x0000000000007918 */ /* 0x000fd00000000000 */
[----:B------:R-:W0:Y:S02]  /*0dd0*/  USETMAXREG.TRY_ALLOC.CTAPOOL UP0, 0xf0 ;  /* 0x000000f0000079c8 */ /* 0x000e240008000600 */
[----:B0-----:R-:W-:-:S13]  /*0de0*/  PLOP3.LUT P0, PT, PT, PT, UP0, 0x80, 0x0 ;  /* 0x000000000000781c */ /* 0x001fda0003f0f008 */
[----:B------:R-:W-:Y:S05]  /*0df0*/  @!P0 BRA `(.L_x_4) ;  /* 0xfffffffc00f08947 */ /* 0x000fea000383ffff */
[----:B------:R-:W-:Y:S01]  /*0e00*/  ULDC.64 UR4, c[0x0][0x598] ;  /* 0x0001660000047ab9 */ /* 0x000fe20000000a00 */
[----:B------:R-:W-:Y:S01]  /*0e10*/  ULDC.64 UR36, c[0x0][0x208] ;  /* 0x0000820000247ab9 */ /* 0x000fe20000000a00 */
[----:B------:R-:W-:-:S04]  /*0e20*/  ISETP.NE.U32.AND P0, PT, RZ, UR4, PT ;  /* 0x00000004ff007c0c */ /* 0x000fc8000bf05070 */
[----:B------:R-:W-:-:S13]  /*0e30*/  ISETP.NE.AND.EX P0, PT, RZ, UR5, PT, P0 ;  /* 0x00000005ff007c0c */ /* 0x000fda000bf05300 */
[----:B------:R-:W-:Y:S05]  /*0e40*/  @!P0 BRA `(.L_x_7) ;  /* 0x00000000001c8947 */ /* 0x000fea0003800000 */
[----:B------:R-:W0:Y:S02]  /*0e50*/  LDC.64 R2, c[0x0][0x598] ;  /* 0x00016600ff027b82 */ /* 0x000e240000000a00 */
[----:B0-----:R-:W2:Y:S02]  /*0e60*/  LDG.E.64 R2, desc[UR36][R2.64] ;  /* 0x0000002402027981 */ /* 0x001ea4000c1e1b00 */
[----:B--2---:R-:W-:-:S04]  /*0e70*/  ISETP.NE.U32.AND P0, PT, R2, RZ, PT ;  /* 0x000000ff0200720c */ /* 0x004fc80003f05070 */
[----:B------:R-:W-:-:S13]  /*0e80*/  ISETP.NE.AND.EX P0, PT, R3, RZ, PT, P0 ;  /* 0x000000ff0300720c */ /* 0x000fda0003f05300 */
[----:B------:R-:W-:Y:S05]  /*0e90*/  @!P0 BRA `(.L_x_7) ;  /* 0x0000000000088947 */ /* 0x000fea0003800000 */
[----:B------:R0:W5:Y:S01]  /*0ea0*/  LD.E R2, desc[UR36][R2.64] ;  /* 0x0000002402027980 */ /* 0x000162000c101900 */
[----:B------:R-:W-:Y:S05]  /*0eb0*/  BRA `(.L_x_8) ;  /* 0x0000000000247947 */ /* 0x000fea0003800000 */
.L_x_7:
[----:B------:R-:W-:Y:S02]  /*0ec0*/  ULDC.64 UR4, c[0x0][0x588] ;  /* 0x0001620000047ab9 */ /* 0x000fe40000000a00 */
[----:B------:R-:W-:-:S04]  /*0ed0*/  ISETP.NE.U32.AND P0, PT, RZ, UR4, PT ;  /* 0x00000004ff007c0c */ /* 0x000fc8000bf05070 */
[----:B------:R-:W-:-:S13]  /*0ee0*/  ISETP.NE.AND.EX P0, PT, RZ, UR5, PT, P0 ;  /* 0x00000005ff007c0c */ /* 0x000fda000bf05300 */
[----:B------:R-:W-:Y:S05]  /*0ef0*/  @!P0 BRA `(.L_x_9) ;  /* 0x00000000000c8947 */ /* 0x000fea0003800000 */
[----:B------:R-:W0:Y:S02]  /*0f00*/  LDC.64 R2, c[0x0][0x588] ;  /* 0x00016200ff027b82 */ /* 0x000e240000000a00 */
[----:B0-----:R1:W5:Y:S01]  /*0f10*/  LDG.E R2, desc[UR36][R2.64] ;  /* 0x0000002402027981 */ /* 0x001362000c1e1900 */
[----:B------:R-:W-:Y:S05]  /*0f20*/  BRA `(.L_x_8) ;  /* 0x0000000000087947 */ /* 0x000fea0003800000 */
.L_x_9:
[----:B------:R-:W-:Y:S02]  /*0f30*/  ULDC UR4, c[0x0][0x580] ;  /* 0x0001600000047ab9 */ /* 0x000fe40000000800 */
[----:B------:R-:W-:-:S07]  /*0f40*/  MOV R2, UR4 ;  /* 0x0000000400027c02 */ /* 0x000fce0008000f00 */
.L_x_8:
[----:B------:R-:W-:Y:S02]  /*0f50*/  ULDC.64 UR4, c[0x0][0x5a0] ;  /* 0x0001680000047ab9 */ /* 0x000fe40000000a00 */
[----:B------:R-:W-:-:S04]  /*0f60*/  ISETP.NE.U32.AND P0, PT, RZ, UR4, PT ;  /* 0x00000004ff007c0c */ /* 0x000fc8000bf05070 */
[----:B------:R-:W-:-:S13]  /*0f70*/  ISETP.NE.AND.EX P0, PT, RZ, UR5, PT, P0 ;  /* 0x00000005ff007c0c */ /* 0x000fda000bf05300 */
[----:B------:R-:W-:Y:S05]  /*0f80*/  @!P0 BRA `(.L_x_10) ;  /* 0x00000000001c8947 */ /* 0x000fea0003800000 */
[----:B------:R-:W2:Y:S02]  /*0f90*/  LDC.64 R4, c[0x0][0x5a0] ;  /* 0x00016800ff047b82 */ /* 0x000ea40000000a00 */
[----:B--2---:R-:W2:Y:S02]  /*0fa0*/  LDG.E.64 R4, desc[UR36][R4.64] ;  /* 0x0000002404047981 */ /* 0x004ea4000c1e1b00 */
[----:B--2---:R-:W-:-:S04]  /*0fb0*/  ISETP.NE.U32.AND P0, PT, R4, RZ, PT ;  /* 0x000000ff0400720c */ /* 0x004fc80003f05070 */
[----:B------:R-:W-:-:S13]  /*0fc0*/  ISETP.NE.AND.EX P0, PT, R5, RZ, PT, P0 ;  /* 0x000000ff0500720c */ /* 0x000fda0003f05300 */
[----:B------:R-:W-:Y:S05]  /*0fd0*/  @!P0 BRA `(.L_x_10) ;  /* 0x0000000000088947 */ /* 0x000fea0003800000 */
[----:B------:R2:W5:Y:S01]  /*0fe0*/  LD.E R16, desc[UR36][R4.64] ;  /* 0x0000002404107980 */ /* 0x000562000c101900 */
[----:B------:R-:W-:Y:S05]  /*0ff0*/  BRA `(.L_x_11) ;  /* 0x0000000000247947 */ /* 0x000fea0003800000 */
.L_x_10:
[----:B------:R-:W-:Y:S02]  /*1000*/  ULDC.64 UR4, c[0x0][0x590] ;  /* 0x0001640000047ab9 */ /* 0x000fe40000000a00 */
[----:B------:R-:W-:-:S04]  /*1010*/  ISETP.NE.U32.AND P0, PT, RZ, UR4, PT ;  /* 0x00000004ff007c0c */ /* 0x000fc8000bf05070 */
[----:B------:R-:W-:-:S13]  /*1020*/  ISETP.NE.AND.EX P0, PT, RZ, UR5, PT, P0 ;  /* 0x00000005ff007c0c */ /* 0x000fda000bf05300 */
[----:B------:R-:W-:Y:S05]  /*1030*/  @!P0 BRA `(.L_x_12) ;  /* 0x00000000000c8947 */ /* 0x000fea0003800000 */
[----:B------:R-:W2:Y:S02]  /*1040*/  LDC.64 R4, c[0x0][0x590] ;  /* 0x00016400ff047b82 */ /* 0x000ea40000000a00 */
[----:B--2---:R3:W5:Y:S01]  /*1050*/  LDG.E R16, desc[UR36][R4.64] ;  /* 0x0000002404107981 */ /* 0x004762000c1e1900 */
[----:B------:R-:W-:Y:S05]  /*1060*/  BRA `(.L_x_11) ;  /* 0x0000000000087947 */ /* 0x000fea0003800000 */
.L_x_12:
[----:B------:R-:W-:Y:S02]  /*1070*/  ULDC UR4, c[0x0][0x584] ;  /* 0x0001610000047ab9 */ /* 0x000fe40000000800 */
[----:B------:R-:W-:-:S07]  /*1080*/  IMAD.U32 R16, RZ, RZ, UR4 ;  /* 0x00000004ff107e24 */ /* 0x000fce000f8e00ff */
.L_x_11:
[----:B------:R-:W-:-:S13]  /*1090*/  LOP3.LUT P0, RZ, R0, 0xff, RZ, 0xc0, !PT ;  /* 0x000000ff00ff7812 */ /* 0x000fda000780c0ff */
[----:B------:R-:W-:Y:S05]  /*10a0*/  @!P0 EXIT ;  /* 0x000000000000894d */ /* 0x000fea0003800000 */
[----:B------:R-:W-:Y:S01]  /*10b0*/  ULDC UR4, c[0x0][0x28c] ;  /* 0x0000a30000047ab9 */ /* 0x000fe20000000800 */
[----:B------:R-:W-:Y:S01]  /*10c0*/  UMOV UR38, URZ ;  /* 0x0000003f00267c82 */ /* 0x000fe20008000000 */
[----:B------:R-:W-:Y:S01]  /*10d0*/  UIADD3 UR4, UR4, 0x1f, URZ ;  /* 0x0000001f04047890 */ /* 0x000fe2000fffe03f */
[----:B------:R-:W-:-:S03]  /*10e0*/  UMOV UR39, URZ ;  /* 0x0000003f00277c82 */ /* 0x000fc60008000000 */
[----:B------:R-:W-:-:S04]  /*10f0*/  USHF.R.S32.HI UR5, URZ, 0x1f, UR4 ;  /* 0x0000001f3f057899 */ /* 0x000fc80008011404 */
[----:B------:R-:W-:-:S04]  /*1100*/  ULEA.HI UR5, UR5, UR4, URZ, 0x5 ;  /* 0x0000000405057291 */ /* 0x000fc8000f8f283f */
[----:B------:R-:W-:-:S12]  /*1110*/  USHF.R.S32.HI UR44, URZ, 0x5, UR5 ;  /* 0x000000053f2c7899 */ /* 0x000fd80008011405 */
.L_x_540:
[----:B------:R-:W4:Y:S01]  /*1120*/  S2R R0, SR_TID.X ;  /* 0x0000000000007919 */ /* 0x000f220000002100 */
[----:B------:R-:W0:Y:S01]  /*1130*/  S2UR UR6, SR_CgaCtaId ;  /* 0x00000000000679c3 */ /* 0x000e220000008800 */
[----:B------:R-:W-:Y:S02]  /*1140*/  UMOV UR46, 0x400 ;  /* 0x00000400002e7882 */ /* 0x000fe40000000000 */
[----:B0-----:R-:W-:Y:S01]  /*1150*/  ULEA UR46, UR6, UR46, 0x18 ;  /* 0x0000002e062e7291 */ /* 0x001fe2000f8ec03f */
[----:B----4-:R-:W-:-:S04]  /*1160*/  LOP3.LUT R0, R0, 0x80, RZ, 0xc0, !PT ;  /* 0x0000008000007812 */ /* 0x010fc800078ec0ff */
[----:B------:R-:W-:-:S06]  /*1170*/  SHF.R.U32.HI R0, RZ, 0x7, R0 ;  /* 0x00000007ff007819 */ /* 0x000fcc0000011600 */
[----:B------:R-:W0:Y:S02]  /*1180*/  SHFL.IDX PT, R0, R0, RZ, 0x1f ;  /* 0x00001fff00007589 */ /* 0x000e2400000e0000 */
[----:B0-----:R-:W-:-:S13]  /*1190*/  R2UR UR4, R0 ;  /* 0x00000000000472ca */ /* 0x001fda00000e0000 */
[----:B------:R-:W-:-:S04]  /*11a0*/  ULEA.HI UR5, UR4, UR4, URZ, 0x1 ;  /* 0x0000000404057291 */ /* 0x000fc8000f8f083f */
[----:B------:R-:W-:-:S04]  /*11b0*/  ULOP3.LUT UR5, UR5, 0x7fffe, URZ, 0xc0, !UPT ;  /* 0x0007fffe05057892 */ /* 0x000fc8000f8ec03f */
[----:B------:R-:W-:-:S03]  /*11c0*/  UIADD3 UR5, UR4, -UR5, URZ ;  /* 0x8000000504057290 */ /* 0x000fc6000fffe03f */
[----:B------:R-:W-:Y:S01]  /*11d0*/  ULDC UR4, c[0x0][0x28c] ;  /* 0x0000a30000047ab9 */ /* 0x000fe20000000800 */
[----:B------:R-:W-:Y:S01]  /*11e0*/  ULEA UR5, UR5, UR46, 0xd ;  /* 0x0000002e05057291 */ /* 0x000fe2000f8e683f */
[----:B------:R-:W-:-:S03]  /*11f0*/  ISETP.LT.AND P0, PT, RZ, UR4, PT ;  /* 0x00000004ff007c0c */ /* 0x000fc6000bf01270 */
[----:B------:R-:W-:-:S04]  /*1200*/  UIADD3 UR5, UR5, 0x100, URZ ;  /* 0x0000010005057890 */ /* 0x000fc8000fffe03f */
[----:B------:R-:W-:-:S04]  /*1210*/  USHF.R.U32.HI UR5, URZ, 0x4, UR5 ;  /* 0x000000043f057899 */ /* 0x000fc80008011605 */
[----:B------:R-:W-:Y:S02]  /*1220*/  ULOP3.LUT UR47, UR5, 0x3fff, URZ, 0xc0, !UPT ;  /* 0x00003fff052f7892 */ /* 0x000fe4000f8ec03f */
[----:B-123--:R-:W-:Y:S10]  /*1230*/  @P0 BRA `(.L_x_13) ;  /* 0x0000000000400947 */ /* 0x00eff40003800000 */
[----:B------:R-:W-:Y:S01]  /*1240*/  MOV R0, 0x0 ;  /* 0x0000000000007802 */ /* 0x000fe20000000f00 */
[----:B------:R-:W-:Y:S01]  /*1250*/  ULDC.64 UR4, c[0x4][0x68] ;  /* 0x01001a0000047ab9 */ /* 0x000fe20000000a00 */
[----:B------:R-:W-:Y:S01]  /*1260*/  ULDC.64 UR6, c[0x4][0x8] ;  /* 0x0100020000067ab9 */ /* 0x000fe20000000a00 */
[----:B--23--:R-:W-:Y:S01]  /*1270*/  IMAD.U32 R4, RZ, RZ, UR4 ;  /* 0x00000004ff047e24 */ /* 0x00cfe2000f8e00ff */
[----:B------:R0:W2:Y:S01]  /*1280*/  LDC.64 R14, c[0x4][R0] ;  /* 0x01000000000e7b82 */ /* 0x0000a20000000a00 */
[----:B------:R-:W-:Y:S01]  /*1290*/  IMAD.U32 R5, RZ, RZ, UR5 ;  /* 0x00000005ff057e24 */ /* 0x000fe2000f8e00ff */
[----:B------:R-:W-:Y:S01]  /*12a0*/  ULDC.64 UR4, c[0x4][0x70] ;  /* 0x01001c0000047ab9 */ /* 0x000fe20000000a00 */
[----:B------:R-:W-:Y:S02]  /*12b0*/  IMAD.U32 R10, RZ, RZ, UR6 ;  /* 0x00000006ff0a7e24 */ /* 0x000fe4000f8e00ff */
[----:B------:R-:W-:Y:S02]  /*12c0*/  IMAD.U32 R6, RZ, RZ, UR4 ;  /* 0x00000004ff067e24 */ /* 0x000fe4000f8e00ff */
[----:B------:R-:W-:-:S02]  /*12d0*/  IMAD.U32 R7, RZ, RZ, UR5 ;  /* 0x00000005ff077e24 */ /* 0x000fc4000f8e00ff */
[----:B------:R-:W-:Y:S02]  /*12e0*/  IMAD.U32 R11, RZ, RZ, UR7 ;  /* 0x00000007ff0b7e24 */ /* 0x000fe4000f8e00ff */
[----:B------:R-:W-:Y:S02]  /*12f0*/  IMAD.MOV.U32 R8, RZ, RZ, 0x1e1 ;  /* 0x000001e1ff087424 */ /* 0x000fe400078e00ff */
[----:B------:R-:W-:Y:S02]  /*1300*/  IMAD.MOV.U32 R12, RZ, RZ, 0x1 ;  /* 0x00000001ff0c7424 */ /* 0x000fe400078e00ff */
[----:B0-----:R-:W-:-:S07]  /*1310*/  IMAD.MOV.U32 R13, RZ, RZ, RZ ;  /* 0x000000ffff0d7224 */ /* 0x001fce00078e00ff */
[----:B------:R-:W-:-:S07]  /*1320*/  LEPC R20, `(.L_x_13) ;  /* 0x000000001014794e */ /* 0x000fce0000000000 */
[----:B-12--5:R-:W-:Y:S05]  /*1330*/  CALL.ABS.NOINC R14 ;  /* 0x000000000e007343 */ /* 0x026fea0003c00000 */
.L_x_13:
[----:B------:R-:W-:-:S06]  /*1340*/  ULOP3.LUT UR4, UR40, 0x1, URZ, 0xfc, !UPT ;  /* 0x0000000128047892 */ /* 0x000fcc000f8efc3f */
[----:B------:R-:W-:-:S05]  /*1350*/  IMAD.U32 R0, RZ, RZ, UR4 ;  /* 0x00000004ff007e24 */ /* 0x000fca000f8e00ff */
[----:B------:R-:W-:-:S13]  /*1360*/  ISETP.NE.AND P0, PT, R0, 0x3, PT ;  /* 0x000000030000780c */ /* 0x000fda0003f05270 */
[----:B------:R-:W-:Y:S05]  /*1370*/  @!P0 BRA `(.L_x_14) ;  /* 0x0000000000048947 */ /* 0x000fea0003800000 */
[----:B------:R-:W-:Y:S01]  /*1380*/  BPT.TRAP 0x1 ;  /* 0x000000040000795c */ /* 0x000fe20000300000 */
.L_x_14:
[----:B------:R-:W-:Y:S01]  /*1390*/  IMAD.U32 R0, RZ, RZ, UR38 ;  /* 0x00000026ff007e24 */ /* 0x000fe2000f8e00ff */
[----:B-1----:R-:W-:-:S04]  /*13a0*/  MOV R3, UR39 ;  /* 0x0000002700037c02 */ /* 0x002fc80008000f00 */
[----:B------:R-:W-:Y:S02]  /*13b0*/  LEA R3, R3, UR46, 0x3 ;  /* 0x0000002e03037c11 */ /* 0x000fe4000f8e18ff */
[----:B------:R-:W-:-:S04]  /*13c0*/  SHF.L.U32 R0, R0, 0x1f, RZ ;  /* 0x0000001f00007819 */ /* 0x000fc800000006ff */
[----:B------:R0:W1:Y:S01]  /*13d0*/  SYNCS.PHASECHK.TRANS64.TRYWAIT P1, [R3+URZ], R0 ;  /* 0x00000000030075a7 */ /* 0x000062000802017f */
[----:B------:R-:W-:Y:S05]  /*13e0*/  @!P0 BRA `(.L_x_15) ;  /* 0x0000000000048947 */ /* 0x000fea0003800000 */
[----:B------:R-:W-:Y:S01]  /*13f0*/  BPT.TRAP 0x1 ;  /* 0x000000040000795c */ /* 0x000fe20000300000 */
.L_x_15:
[----:B-1----:R-:W-:Y:S05]  /*1400*/  @P1 BRA `(.L_x_16) ;  /* 0x0000000000081947 */ /* 0x002fea0003800000 */
[----:B------:R-:W1:Y:S02]  /*1410*/  SYNCS.PHASECHK.TRANS64.TRYWAIT P1, [R3+URZ], R0 ;  /* 0x00000000030075a7 */ /* 0x000e64000802017f */
[----:B-1----:R-:W-:Y:S05]  /*1420*/  @!P1 BRA `(.L_x_17) ;  /* 0x0000019800a89947 */ /* 0x002fea0003800000 */
.L_x_16:
[----:B------:R-:W-:-:S04]  /*1430*/  UISETP.LT.AND UP0, UPT, UR44, 0x1, UPT ;  /* 0x000000012c00788c */ /* 0x000fc8000bf01270 */
[----:B------:R-:W-:-:S04]  /*1440*/  USEL UR4, UR44, 0x1, UP0 ;  /* 0x000000012c047887 */ /* 0x000fc80008000000 */
[----:B------:R-:W-:-:S06]  /*1450*/  UIADD3 UR4, UR44, -UR4, URZ ;  /* 0x800000042c047290 */ /* 0x000fcc000fffe03f */
[----:B01----:R-:W-:Y:S02]  /*1460*/  IMAD.U32 R0, RZ, RZ, UR4 ;  /* 0x00000004ff007e24 */ /* 0x003fe4000f8e00ff */
[----:B------:R-:W-:Y:S01]  /*1470*/  IMAD.U32 R3, RZ, RZ, UR4 ;  /* 0x00000004ff037e24 */ /* 0x000fe2000f8e00ff */
[----:B------:R-:W-:Y:S05]  /*1480*/  WARPSYNC.ALL ;  /* 0x0000000000007948 */ /* 0x000fea0003800000 */
[----:B------:R-:W-:Y:S01]  /*1490*/  ISETP.GE.AND P1, PT, R0, 0x1, PT ;  /* 0x000000010000780c */ /* 0x000fe20003f26270 */
[----:B------:R-:W-:Y:S01]  /*14a0*/  UIADD3 UR46, UR46, 0x28100, URZ ;  /* 0x000281002e2e7890 */ /* 0x000fe2000fffe03f */
[----:B------:R-:W-:Y:S01]  /*14b0*/  WARPGROUP.ARRIVE ;  /* 0x00000000000079c5 */ /* 0x000fe20000000000 */
[----:B------:R-:W-:Y:S01]  /*14c0*/  ULOP3.LUT UR4, UR47, 0x10000, URZ, 0xfc, !UPT ;  /* 0x000100002f047892 */ /* 0x000fe2000f8efc3f */
[----:B------:R-:W-:Y:S01]  /*14d0*/  STL [R1+0x2c8], R17 ;  /* 0x0002c81101007387 */ /* 0x000fe20000100800 */
[----:B------:R-:W-:-:S02]  /*14e0*/  USHF.R.U32.HI UR46, URZ, 0x4, UR46 ;  /* 0x000000043f2e7899 */ /* 0x000fc4000801162e */
[----:B------:R-:W-:Y:S01]  /*14f0*/  ULEA UR6, UR39, UR4, 0xb ;  /* 0x0000000427067291 */ /* 0x000fe2000f8e583f */
[----:B-----5:R-:W-:Y:S01]  /*1500*/  STL [R1+0x2c4], R16 ;  /* 0x0002c41001007387 */ /* 0x020fe20000100800 */
[----:B------:R-:W-:Y:S01]  /*1510*/  ULOP3.LUT UR5, UR46, 0x3fff, URZ, 0xc0, !UPT ;  /* 0x00003fff2e057892 */ /* 0x000fe2000f8ec03f */
[----:B------:R-:W-:Y:S01]  /*1520*/  UMOV UR9, 0x40000040 ;  /* 0x4000004000097882 */ /* 0x000fe20000000000 */
[----:B------:R-:W-:Y:S02]  /*1530*/  UMOV UR11, 0x40000040 ;  /* 0x40000040000b7882 */ /* 0x000fe40000000000 */
[----:B------:R-:W-:Y:S01]  /*1540*/  ULOP3.LUT UR5, UR5, 0x10000, URZ, 0xfc, !UPT ;  /* 0x0001000005057892 */ /* 0x000fe2000f8efc3f */
[----:B------:R-:W-:Y:S01]  /*1550*/  STL [R1+0x2c0], R3 ;  /* 0x0002c00301007387 */ /* 0x000fe20000100800 */
[----:B------:R-:W-:Y:S02]  /*1560*/  UMOV UR8, UR6 ;  /* 0x0000000600087c82 */ /* 0x000fe40008000000 */
[----:B------:R-:W-:Y:S01]  /*1570*/  ULEA UR7, UR39, UR5, 0xb ;  /* 0x0000000527077291 */ /* 0x000fe2000f8e583f */
[----:B------:R0:W-:Y:S06]  /*1580*/  STL [R1+0x2bc], R2 ;  /* 0x0002bc0201007387 */ /* 0x0001ec0000100800 */
[----:B------:R-:W-:-:S02]  /*1590*/  UMOV UR10, UR7 ;  /* 0x00000007000a7c82 */ /* 0x000fc40008000000 */
[----:B------:R-:W-:Y:S01]  /*15a0*/  HGMMA.64x256x8.F32.TF32 R24, gdesc[UR8], RZ, !UPT, gsb0 ;  /* 0x07e00000081879f0 */ /* 0x000fe2000c0028ff */
[----:B------:R-:W-:Y:S01]  /*15b0*/  UIADD3 UR8, UR6, 0x400, URZ ;  /* 0x0000040006087890 */ /* 0x000fe2000fffe03f */
[----:B------:R-:W-:Y:S01]  /*15c0*/  UMOV UR9, 0x40000040 ;  /* 0x4000004000097882 */ /* 0x000fe20000000000 */
[----:B------:R-:W-:Y:S02]  /*15d0*/  WARPGROUP.DEPBAR.LE gsb0, 0x0 ;  /* 0x00008000000079c5 */ /* 0x000fe40000010000 */
[----:B------:R-:W-:Y:S01]  /*15e0*/  STL.64 [R1], R24 ;  /* 0x0000001801007387 */ /* 0x000fe20000100a00 */
[----:B------:R-:W-:Y:S01]  /*15f0*/  IMAD.MOV.U32 R235, RZ, RZ, R46 ;  /* 0x000000ffffeb7224 */ /* 0x000fe200078e002e */
[----:B------:R-:W-:Y:S01]  /*1600*/  MOV R227, R54 ;  /* 0x0000003600e37202 */ /* 0x000fe20000000f00 */
[----:B------:R-:W-:Y:S01]  /*1610*/  IMAD.MOV.U32 R234, RZ, RZ, R47 ;  /* 0x000000ffffea7224 */ /* 0x000fe200078e002f */
[----:B------:R-:W-:Y:S01]  /*1620*/  STL.64 [R1+0x8], R26 ;  /* 0x0000081a01007387 */ /* 0x000fe20000100a00 */
        /* <DEDUP_REMOVED lines=29> */
[----:B0-----:R-:W-:Y:S01]  /*1800*/  MOV R2, R150 ;  /* 0x0000009600027202 */ /* 0x001fe20000000f00 */
[----:B------:R-:W-:Y:S01]  /*1810*/  IMAD.MOV.U32 R217, RZ, RZ, R64 ;  /* 0x000000ffffd97224 */ /* 0x000fe200078e0040 */
[----:B------:R-:W-:Y:S01]  /*1820*/  STL.64 [R1+0x48], R42 ;  /* 0x0000482a01007387 */ /* 0x000fe20000100a00 */
[----:B------:R-:W-:-:S02]  /*1830*/  IMAD.MOV.U32 R216, RZ, RZ, R65 ;  /* 0x000000ffffd87224 */ /* 0x000fc400078e0041 */
[----:B------:R-:W-:Y:S01]  /*1840*/  IMAD.MOV.U32 R214, RZ, RZ, R67 ;  /* 0x000000ffffd67224 */ /* 0x000fe200078e0043 */
[----:B------:R0:W-:Y:S01]  /*1850*/  STL.64 [R1+0x50], R44 ;  /* 0x0000502c01007387 */ /* 0x0001e20000100a00 */
[----:B------:R-:W-:Y:S02]  /*1860*/  IMAD.MOV.U32 R152, RZ, RZ, R68 ;  /* 0x000000ffff987224 */ /* 0x000fe400078e0044 */
[----:B------:R-:W-:Y:S01]  /*1870*/  IMAD.MOV.U32 R153, RZ, RZ, R69 ;  /* 0x000000ffff997224 */ /* 0x000fe200078e0045 */
[----:B------:R-:W-:Y:S01]  /*1880*/  STL [R1+0x580], R162 ;  /* 0x000580a201007387 */ /* 0x000fe20000100800 */
[----:B------:R-:W-:Y:S02]  /*1890*/  IMAD.MOV.U32 R154, RZ, RZ, R70 ;  /* 0x000000ffff9a7224 */ /* 0x000fe400078e0046 */
[----:B------:R-:W-:Y:S02]  /*18a0*/  IMAD.MOV.U32 R155, RZ, RZ, R71 ;  /* 0x000000ffff9b7224 */ /* 0x000fe400078e0047 */
[----:B------:R-:W-:-:S02]  /*18b0*/  IMAD.MOV.U32 R156, RZ, RZ, R72 ;  /* 0x000000ffff9c7224 */ /* 0x000fc400078e0048 */
[----:B------:R-:W-:Y:S02]  /*18c0*/  IMAD.MOV.U32 R157, RZ, RZ, R73 ;  /* 0x000000ffff9d7224 */ /* 0x000fe400078e0049 */
[----:B------:R-:W-:Y:S02]  /*18d0*/  IMAD.MOV.U32 R158, RZ, RZ, R74 ;  /* 0x000000ffff9e7224 */ /* 0x000fe400078e004a */
[----:B------:R-:W-:Y:S02]  /*18e0*/  IMAD.MOV.U32 R159, RZ, RZ, R75 ;  /* 0x000000ffff9f7224 */ /* 0x000fe400078e004b */
        /* <DEDUP_REMOVED lines=65> */
[----:B--23--:R-:W-:Y:S02]  /*1d00*/  IMAD.MOV.U32 R5, RZ, RZ, R147 ;  /* 0x000000ffff057224 */ /* 0x00cfe400078e0093 */
[----:B------:R-:W-:Y:S02]  /*1d10*/  IMAD.MOV.U32 R4, RZ, RZ, R148 ;  /* 0x000000ffff047224 */ /* 0x000fe400078e0094 */
[----:B------:R-:W-:Y:S02]  /*1d20*/  IMAD.MOV.U32 R3, RZ, RZ, R149 ;  /* 0x000000ffff037224 */ /* 0x000fe400078e0095 */
[----:B------:R-:W-:-:S02]  /*1d30*/  IMAD.MOV.U32 R0, RZ, RZ, R151 ;  /* 0x000000ffff007224 */ /* 0x000fc400078e0097 */
[----:B0-----:R-:W-:-:S06]  /*1d40*/  WARPGROUP.ARRIVE ;  /* 0x00000000000079c5 */ /* 0x001fcc0000000000 */
[----:B------:R-:W-:Y:S03]  /*1d50*/  HGMMA.64x256x8.F32.TF32 R24, gdesc[UR8], RZ, !UPT, gsb0 ;  /* 0x07e00000081879f0 */ /* 0x000fe6000c0028ff */
[----:B------:R-:W-:Y:S02]  /*1d60*/  WARPGROUP.DEPBAR.LE gsb0, 0x0 ;  /* 0x00008000000079c5 */ /* 0x000fe40000010000 */
[----:B------:R-:W-:Y:S04]  /*1d70*/  STL.64 [R1+0x578], R150 ;  /* 0x0005789601007387 */ /* 0x000fe80000100a00 */
        /* <DEDUP_REMOVED lines=20> */
[----:B------:R0:W-:Y:S04]  /*1ec0*/  STL.64 [R1+0x4d0], R108 ;  /* 0x0004d06c01007387 */ /* 0x0001e80000100a00 */
[----:B0-----:R-:W2:Y:S04]  /*1ed0*/  LDL.LU R108, [R1] ;  /* 0x00000000016c7983 */ /* 0x001ea80000300800 */
[----:B------:R-:W2:Y:S04]  /*1ee0*/  LDL.LU R109, [R1+0x4] ;  /* 0x00000400016d7983 */ /* 0x000ea80000300800 */
        /* <DEDUP_REMOVED lines=19> */
[----:B------:R-:W2:Y:S01]  /*2020*/  LDL.LU R129, [R1+0x54] ;  /* 0x0000540001817983 */ /* 0x000ea20000300800 */
[----:B------:R-:W-:Y:S01]  /*2030*/  IMAD.MOV.U32 R130, RZ, RZ, R235 ;  /* 0x000000ffff827224 */ /* 0x000fe200078e00eb */
[----:B------:R-:W-:Y:S01]  /*2040*/  MOV R140, R225 ;  /* 0x000000e1008c7202 */ /* 0x000fe20000000f00 */
[----:B------:R-:W-:Y:S01]  /*2050*/  IMAD.MOV.U32 R131, RZ, RZ, R234 ;  /* 0x000000ffff837224 */ /* 0x000fe200078e00ea */
[----:B------:R-:W-:Y:S01]  /*2060*/  MOV R162, R213 ;  /* 0x000000d500a27202 */ /* 0x000fe20000000f00 */
[----:B------:R-:W-:Y:S01]  /*2070*/  IMAD.MOV.U32 R132, RZ, RZ, R233 ;  /* 0x000000ffff847224 */ /* 0x000fe200078e00e9 */
[----:B------:R-:W-:Y:S01]  /*2080*/  UIADD3 UR8, UR6, 0x2, URZ ;  /* 0x0000000206087890 */ /* 0x000fe2000fffe03f */
[----:B------:R-:W-:Y:S01]  /*2090*/  IMAD.MOV.U32 R133, RZ, RZ, R232 ;  /* 0x000000ffff857224 */ /* 0x000fe200078e00e8 */
[----:B------:R-:W-:Y:S01]  /*20a0*/  UIADD3 UR10, UR7, 0x2, URZ ;  /* 0x00000002070a7890 */ /* 0x000fe2000fffe03f */
[----:B------:R-:W-:Y:S01]  /*20b0*/  IMAD.MOV.U32 R134, RZ, RZ, R231 ;  /* 0x000000ffff867224 */ /* 0x000fe200078e00e7 */
[----:B------:R-:W-:Y:S01]  /*20c0*/  UMOV UR9, 0x40000040 ;  /* 0x4000004000097882 */ /* 0x000fe20000000000 */
[----:B------:R-:W-:Y:S01]  /*20d0*/  IMAD.MOV.U32 R135, RZ, RZ, R230 ;  /* 0x000000ffff877224 */ /* 0x000fe200078e00e6 */
[----:B------:R-:W-:Y:S01]  /*20e0*/  UMOV UR11, 0x40000040 ;  /* 0x40000040000b7882 */ /* 0x000fe20000000000 */
[----:B------:R-:W-:-:S02]  /*20f0*/  IMAD.MOV.U32 R136, RZ, RZ, R229 ;  /* 0x000000ffff887224 */ /* 0x000fc400078e00e5 */
[----:B------:R-:W-:Y:S02]  /*2100*/  IMAD.MOV.U32 R137, RZ, RZ, R228 ;  /* 0x000000ffff897224 */ /* 0x000fe400078e00e4 */
[----:B------:R-:W-:Y:S02]  /*2110*/  IMAD.MOV.U32 R138, RZ, RZ, R227 ;  /* 0x000000ffff8a7224 */ /* 0x000fe400078e00e3 */
[----:B------:R-:W-:Y:S02]  /*2120*/  IMAD.MOV.U32 R139, RZ, RZ, R226 ;  /* 0x000000ffff8b7224 */ /* 0x000fe400078e00e2 */
[----:B------:R-:W-:Y:S01]  /*2130*/  IMAD.MOV.U32 R141, RZ, RZ, R224 ;  /* 0x000000ffff8d7224 */ /* 0x000fe200078e00e0 */
[----:B------:R-:W-:Y:S01]  /*2140*/  MOV R224, R12 ;  /* 0x0000000c00e07202 */ /* 0x000fe20000000f00 */
        /* <DEDUP_REMOVED lines=31> */
[----:B------:R-:W-:-:S06]  /*2340*/  IMAD.MOV.U32 R235, RZ, RZ, R0 ;  /* 0x000000ffffeb7224 */ /* 0x000fcc00078e0000 */
[----:B--2---:R-:W-:-:S06]  /*2350*/  WARPGROUP.ARRIVE ;  /* 0x00000000000079c5 */ /* 0x004fcc0000000000 */
[----:B------:R-:W-:Y:S03]  /*2360*/  HGMMA.64x256x8.F32.TF32 R108, gdesc[UR8], R108, gsb0 ;  /* 0x07e00000086c79f0 */ /* 0x000fe6000800286c */
[----:B------:R-:W-:Y:S02]  /*2370*/  WARPGROUP.DEPBAR.LE gsb0, 0x0 ;  /* 0x00008000000079c5 */ /* 0x000fe40000010000 */
[----:B------:R-:W-:Y:S04]  /*2380*/  STL.64 [R1], R108 ;  /* 0x0000006c01007387 */ /* 0x000fe80000100a00 */
        /* <DEDUP_REMOVED lines=63> */
[----:B0-----:R-:W2:Y:S04]  /*2780*/  LDL.LU R162, [R1+0x580] ;  /* 0x0005800001a27983 */ /* 0x001ea80000300800 */
[----:B------:R-:W3:Y:S04]  /*2790*/  LDL.LU.64 R150, [R1+0x578] ;  /* 0x0005780001967983 */ /* 0x000ee80000300a00 */
        /* <DEDUP_REMOVED lines=20> */
[----:B------:R-:W3:Y:S01]  /*28e0*/  LDL.LU.64 R108, [R1+0x4d0] ;  /* 0x0004d000016c7983 */ /* 0x000ee20000300a00 */
[----:B------:R-:W-:Y:S01]  /*28f0*/  UIADD3 UR8, UR6, 0x402, URZ ;  /* 0x0000040206087890 */ /* 0x000fe2000fffe03f */
[----:B------:R-:W-:Y:S01]  /*2900*/  UMOV UR9, 0x40000040 ;  /* 0x4000004000097882 */ /* 0x000fe20000000000 */
[----:B---3--:R-:W-:-:S07]  /*2910*/  WARPGROUP.ARRIVE ;  /* 0x00000000000079c5 */ /* 0x008fce0000000000 */
[----:B------:R-:W-:Y:S03]  /*2920*/  HGMMA.64x256x8.F32.TF32 R24, gdesc[UR8], R24, gsb0 ;  /* 0x07e00000081879f0 */ /* 0x000fe60008002818 */
        /* <DEDUP_REMOVED lines=65> */
[----:B0-----:R-:W3:Y:S04]  /*2d40*/  LDL.LU.64 R24, [R1] ;  /* 0x0000000001187983 */ /* 0x001ee80000300a00 */
        /* <DEDUP_REMOVED lines=63> */
[----:B------:R-:W-:-:S02]  /*3140*/  UIADD3 UR8, UR6, 0x4, URZ ;  /* 0x0000000406087890 */ /* 0x000fc4000fffe03f */
[----:B------:R-:W-:Y:S01]  /*3150*/  UIADD3 UR10, UR7, 0x4, URZ ;  /* 0x00000004070a7890 */ /* 0x000fe2000fffe03f */
[----:B------:R-:W-:Y:S01]  /*3160*/  UMOV UR9, 0x40000040 ;  /* 0x4000004000097882 */ /* 0x000fe20000000000 */
[----:B------:R-:W-:Y:S01]  /*3170*/  UMOV UR11, 0x40000040 ;  /* 0x40000040000b7882 */ /* 0x000fe20000000000 */
[----:B---3--:R-:W-:-:S06]  /*3180*/  WARPGROUP.ARRIVE ;  /* 0x00000000000079c5 */ /* 0x008fcc0000000000 */
[----:B------:R-:W-:Y:S03]  /*3190*/  HGMMA.64x256x8.F32.TF32 R24, gdesc[UR8], R24, gsb0 ;  /* 0x07e00000081879f0 */ /* 0x000fe60008002818 */
        /* <DEDUP_REMOVED lines=38> */
[----:B------:R-:W-:-:S02]  /*3400*/  IMAD.MOV.U32 R23, RZ, RZ, R133 ;  /* 0x000000ffff177224 */ /* 0x000fc400078e0085 */
[----:B------:R-:W-:Y:S01]  /*3410*/  IMAD.MOV.U32 R215, RZ, RZ, R131 ;  /* 0x000000ffffd77224 */ /* 0x000fe200078e0083 */
[----:B------:R0:W-:Y:S01]  /*3420*/  STL.64 [R1+0x50], R44 ;  /* 0x0000502c01007387 */ /* 0x0001e20000100a00 */
[----:B------:R-:W-:Y:S02]  /*3430*/  IMAD.MOV.U32 R212, RZ, RZ, R128 ;  /* 0x000000ffffd47224 */ /* 0x000fe400078e0080 */
[----:B------:R-:W-:Y:S01]  /*3440*/  IMAD.MOV.U32 R213, RZ, RZ, R129 ;  /* 0x000000ffffd57224 */ /* 0x000fe200078e0081 */
[----:B------:R-:W3:Y:S01]  /*3450*/  LDL.LU.64 R150, [R1+0x4c8] ;  /* 0x0004c80001967983 */ /* 0x000ee20000300a00 */
[----:B------:R-:W-:Y:S02]  /*3460*/  IMAD.MOV.U32 R210, RZ, RZ, R126 ;  /* 0x000000ffffd27224 */ /* 0x000fe400078e007e */
[----:B------:R-:W-:Y:S01]  /*3470*/  IMAD.MOV.U32 R211, RZ, RZ, R127 ;  /* 0x000000ffffd37224 */ /* 0x000fe200078e007f */
[----:B------:R-:W3:Y:S01]  /*3480*/  LDL.LU.64 R148, [R1+0x4c0] ;  /* 0x0004c00001947983 */ /* 0x000ee20000300a00 */
[----:B------:R-:W-:-:S02]  /*3490*/  IMAD.MOV.U32 R208, RZ, RZ, R124 ;  /* 0x000000ffffd07224 */ /* 0x000fc400078e007c */
[----:B------:R-:W-:Y:S01]  /*34a0*/  IMAD.MOV.U32 R209, RZ, RZ, R125 ;  /* 0x000000ffffd17224 */ /* 0x000fe200078e007d */
[----:B------:R-:W3:Y:S01]  /*34b0*/  LDL.LU.64 R146, [R1+0x4b8] ;  /* 0x0004b80001927983 */ /* 0x000ee20000300a00 */
        /* <DEDUP_REMOVED lines=105> */
[----:B------:R-:W-:-:S03]  /*3b50*/  IMAD.MOV.U32 R16, RZ, RZ, R47 ;  /* 0x000000ffff107224 */ /* 0x000fc600078e002f */
        /* <DEDUP_REMOVED lines=15> */
[----:B0-----:R-:W3:Y:S04]  /*3c50*/  LDL.LU.64 R44, [R1+0x320] ;  /* 0x00032000012c7983 */ /* 0x001ee80000300a00 */
        /* <DEDUP_REMOVED lines=11> */
[----:B------:R-:W-:-:S02]  /*3d10*/  UMOV UR9, 0x40000040 ;  /* 0x4000004000097882 */ /* 0x000fc40000000000 */
[----:B--2---:R-:W-:Y:S01]  /*3d20*/  STL [R1+0x2b8], R162 ;  /* 0x0002b8a201007387 */ /* 0x004fe20000100800 */
[----:B---3--:R-:W-:-:S06]  /*3d30*/  WARPGROUP.ARRIVE ;  /* 0x00000000000079c5 */ /* 0x008fcc0000000000 */
        /* <DEDUP_REMOVED lines=50> */
[----:B------:R-:W-:-:S02]  /*4060*/  IMAD.MOV.U32 R136, RZ, RZ, R233 ;  /* 0x000000ffff887224 */ /* 0x000fc400078e00e9 */
[----:B------:R-:W-:Y:S01]  /*4070*/  IMAD.MOV.U32 R137, RZ, RZ, R232 ;  /* 0x000000ffff897224 */ /* 0x000fe200078e00e8 */
[----:B------:R-:W-:Y:S01]  /*4080*/  MOV R232, R6 ;  /* 0x0000000600e87202 */ /* 0x000fe20000000f00 */
        /* <DEDUP_REMOVED lines=10> */
[----:B------:R-:W-:Y:S01]  /*4130*/  IMAD.MOV.U32 R149, RZ, RZ, R220 ;  /* 0x000000ffff957224 */ /* 0x000fe200078e00dc */
[----:B------:R-:W-:Y:S01]  /*4140*/  MOV R220, R20 ;  /* 0x0000001400dc7202 */ /* 0x000fe20000000f00 */
[----:B------:R-:W-:-:S02]  /*4150*/  IMAD.MOV.U32 R150, RZ, RZ, R219 ;  /* 0x000000ffff967224 */ /* 0x000fc400078e00db */
[----:B------:R-:W-:Y:S02]  /*4160*/  IMAD.MOV.U32 R151, RZ, RZ, R218 ;  /* 0x000000ffff977224 */ /* 0x000fe400078e00da */
[----:B------:R-:W-:Y:S02]  /*4170*/  IMAD.MOV.U32 R162, RZ, RZ, R217 ;  /* 0x000000ffffa27224 */ /* 0x000fe400078e00d9 */
[----:B------:R-:W-:Y:S02]  /*4180*/  IMAD.MOV.U32 R130, RZ, RZ, R17 ;  /* 0x000000ffff827224 */ /* 0x000fe400078e0011 */
        /* <DEDUP_REMOVED lines=8> */
[----:B------:R-:W-:Y:S01]  /*4210*/  IMAD.MOV.U32 R219, RZ, RZ, R21 ;  /* 0x000000ffffdb7224 */ /* 0x000fe200078e0015 */
[----:B------:R0:W5:Y:S01]  /*4220*/  LDL.LU R17, [R1+0x2c8] ;  /* 0x0002c80001117983 */ /* 0x0001620000300800 */
[----:B------:R-:W-:-:S02]  /*4230*/  IMAD.MOV.U32 R221, RZ, RZ, R19 ;  /* 0x000000ffffdd7224 */ /* 0x000fc400078e0013 */
[----:B------:R-:W-:Y:S01]  /*4240*/  IMAD.MOV.U32 R222, RZ, RZ, R18 ;  /* 0x000000ffffde7224 */ /* 0x000fe200078e0012 */
[----:B------:R0:W5:Y:S01]  /*4250*/  LDL.LU R16, [R1+0x2c4] ;  /* 0x0002c40001107983 */ /* 0x0001620000300800 */
[----:B------:R-:W-:Y:S02]  /*4260*/  IMAD.MOV.U32 R223, RZ, RZ, R15 ;  /* 0x000000ffffdf7224 */ /* 0x000fe400078e000f */
[----:B------:R-:W-:Y:S01]  /*4270*/  IMAD.MOV.U32 R224, RZ, RZ, R14 ;  /* 0x000000ffffe07224 */ /* 0x000fe200078e000e */
[----:B------:R0:W5:Y:S01]  /*4280*/  LDL.LU R3, [R1+0x2c0] ;  /* 0x0002c00001037983 */ /* 0x0001620000300800 */
[----:B------:R-:W-:Y:S02]  /*4290*/  IMAD.MOV.U32 R225, RZ, RZ, R13 ;  /* 0x000000ffffe17224 */ /* 0x000fe400078e000d */
[----:B------:R-:W-:Y:S01]  /*42a0*/  IMAD.MOV.U32 R226, RZ, RZ, R12 ;  /* 0x000000ffffe27224 */ /* 0x000fe200078e000c */
[----:B------:R0:W5:Y:S01]  /*42b0*/  LDL.LU R2, [R1+0x2bc] ;  /* 0x0002bc0001027983 */ /* 0x0001620000300800 */
[----:B------:R-:W-:-:S02]  /*42c0*/  IMAD.MOV.U32 R227, RZ, RZ, R11 ;  /* 0x000000ffffe37224 */ /* 0x000fc400078e000b */
[----:B------:R-:W-:Y:S02]  /*42d0*/  IMAD.MOV.U32 R228, RZ, RZ, R10 ;  /* 0x000000ffffe47224 */ /* 0x000fe400078e000a */
[----:B------:R-:W-:Y:S02]  /*42e0*/  IMAD.MOV.U32 R229, RZ, RZ, R9 ;  /* 0x000000ffffe57224 */ /* 0x000fe400078e0009 */
[----:B------:R-:W-:Y:S02]  /*42f0*/  IMAD.MOV.U32 R230, RZ, RZ, R8 ;  /* 0x000000ffffe67224 */ /* 0x000fe400078e0008 */
[----:B------:R-:W-:Y:S02]  /*4300*/  IMAD.MOV.U32 R231, RZ, RZ, R7 ;  /* 0x000000ffffe77224 */ /* 0x000fe400078e0007 */
[----:B------:R-:W-:Y:S02]  /*4310*/  IMAD.MOV.U32 R233, RZ, RZ, R5 ;  /* 0x000000ffffe97224 */ /* 0x000fe400078e0005 */
[----:B------:R-:W-:-:S02]  /*4320*/  IMAD.MOV.U32 R234, RZ, RZ, R4 ;  /* 0x000000ffffea7224 */ /* 0x000fc400078e0004 */
        /* <DEDUP_REMOVED lines=68> */
[----:B-1----:R0:W5:Y:S04]  /*4770*/  LDL.LU R162, [R1+0x2b8] ;  /* 0x0002b80001a27983 */ /* 0x0021680000300800 */
[----:B------:R-:W2:Y:S04]  /*4780*/  LDL.LU.64 R150, [R1+0x2b0] ;  /* 0x0002b00001967983 */ /* 0x000ea80000300a00 */
        /* <DEDUP_REMOVED lines=20> */
[----:B------:R-:W2:Y:S01]  /*48d0*/  LDL.LU.64 R108, [R1+0x208] ;  /* 0x00020800016c7983 */ /* 0x000ea20000300a00 */
[----:B------:R-:W-:Y:S01]  /*48e0*/  UIADD3 UR8, UR6, 0x406, URZ ;  /* 0x0000040606087890 */ /* 0x000fe2000fffe03f */
[----:B------:R-:W-:Y:S01]  /*48f0*/  UMOV UR9, 0x40000040 ;  /* 0x4000004000097882 */ /* 0x000fe20000000000 */
[----:B--2---:R-:W-:-:S07]  /*4900*/  WARPGROUP.ARRIVE ;  /* 0x00000000000079c5 */ /* 0x004fce0000000000 */
[----:B------:R-:W-:Y:S03]  /*4910*/  HGMMA.64x256x8.F32.TF32 R24, gdesc[UR8], R24, gsb0 ;  /* 0x07e00000081879f0 */ /* 0x000fe60008002818 */
[----:B------:R-:W-:Y:S02]  /*4920*/  WARPGROUP.DEPBAR.LE gsb0, 0x0 ;  /* 0x00008000000079c5 */ /* 0x000fe40000010000 */
[----:B0-----:R-:W-:Y:S05]  /*4930*/  @!P1 BRA `(.L_x_18) ;  /* 0x0000004000b89947 */ /* 0x001fea0003800000 */
[----:B------:R-:W-:-:S04]  /*4940*/  UIADD3 UR6, UR39, 0x1, URZ ;  /* 0x0000000127067890 */ /* 0x000fc8000fffe03f */
[----:B------:R-:W-:-:S04]  /*4950*/  UISETP.NE.AND UP0, UPT, UR6, 0x5, UPT ;  /* 0x000000050600788c */ /* 0x000fc8000bf05270 */
[----:B------:R-:W-:Y:S02]  /*4960*/  USEL UR7, URZ, 0x1, UP0 ;  /* 0x000000013f077887 */ /* 0x000fe40008000000 */
[----:B------:R-:W-:Y:S02]  /*4970*/  USEL UR6, UR6, URZ, UP0 ;  /* 0x0000003f06067287 */ /* 0x000fe40008000000 */
[----:B------:R-:W-:-:S06]  /*4980*/  ULOP3.LUT UR7, UR38, UR7, URZ, 0x3c, !UPT ;  /* 0x0000000726077292 */ /* 0x000fcc000f8e3c3f */
[----:B------:R-:W-:Y:S01]  /*4990*/  IMAD.U32 R0, RZ, RZ, UR7 ;  /* 0x00000007ff007e24 */ /* 0x000fe2000f8e00ff */
[----:B------:R-:W-:-:S06]  /*49a0*/  UMOV UR7, UR39 ;  /* 0x0000002700077c82 */ /* 0x000fcc0008000000 */
.L_x_25:
[----:B------:R-:W-:Y:S05]  /*49b0*/  @!P0 BRA `(.L_x_19) ;  /* 0x0000000000048947 */ /* 0x000fea0003800000 */
[----:B------:R-:W-:Y:S01]  /*49c0*/  BPT.TRAP 0x1 ;  /* 0x000000040000795c */ /* 0x000fe20000300000 */
.L_x_19:
[----:B------:R-:W0:Y:S01]  /*49d0*/  S2UR UR8, SR_CgaCtaId ;  /* 0x00000000000879c3 */ /* 0x000e220000008800 */
[----:B------:R-:W-:Y:S01]  /*49e0*/  UMOV UR12, 0x400 ;  /* 0x00000400000c7882 */ /* 0x000fe20000000000 */
[----:B------:R-:W-:Y:S01]  /*49f0*/  SHF.L.U32 R4, R0, 0x1f, RZ ;  /* 0x0000001f00047819 */ /* 0x000fe200000006ff */
[----:B0-----:R-:W-:-:S04]  /*4a00*/  ULEA UR12, UR8, UR12, 0x18 ;  /* 0x0000000c080c7291 */ /* 0x001fc8000f8ec03f */
[----:B------:R-:W-:-:S09]  /*4a10*/  ULEA UR8, UR6, UR12, 0x3 ;  /* 0x0000000c06087291 */ /* 0x000fd2000f8e183f */
[----:B------:R0:W1:Y:S01]  /*4a20*/  SYNCS.PHASECHK.TRANS64.TRYWAIT P1, [UR8], R4 ;  /* 0x00000004ff0075a7 */ /* 0x0000620008020148 */
[----:B------:R-:W-:Y:S05]  /*4a30*/  @!P0 BRA `(.L_x_20) ;  /* 0x0000000000048947 */ /* 0x000fea0003800000 */
[----:B------:R-:W-:Y:S01]  /*4a40*/  BPT.TRAP 0x1 ;  /* 0x000000040000795c */ /* 0x000fe20000300000 */
.L_x_20:
[----:B-1----:R-:W-:Y:S05]  /*4a50*/  @P1 BRA `(.L_x_21) ;  /* 0x0000000000081947 */ /* 0x002fea0003800000 */
[----:B------:R-:W1:Y:S02]  /*4a60*/  SYNCS.PHASECHK.TRANS64.TRYWAIT P1, [UR8], R4 ;  /* 0x00000004ff0075a7 */ /* 0x000e640008020148 */
[----:B-1----:R-:W-:Y:S05]  /*4a70*/  @!P1 BRA `(.L_x_22) ;  /* 0x0000016400289947 */ /* 0x002fea0003800000 */
.L_x_21:
        /* <DEDUP_REMOVED lines=64> */
[----:B--2---:R-:W2:Y:S04]  /*4e80*/  LDL.LU.64 R24, [R1] ;  /* 0x0000000001187983 */ /* 0x004ea80000300a00 */
        /* <DEDUP_REMOVED lines=63> */
[----:B------:R-:W-:-:S02]  /*5280*/  ULEA UR13, UR6, UR4, 0xb ;  /* 0x00000004060d7291 */ /* 0x000fc4000f8e583f */
[----:B------:R-:W-:Y:S01]  /*5290*/  ULEA UR14, UR6, UR5, 0xb ;  /* 0x00000005060e7291 */ /* 0x000fe2000f8e583f */
[----:B-----5:R-:W-:Y:S01]  /*52a0*/  STL [R1+0x2cc], R17 ;  /* 0x0002cc1101007387 */ /* 0x020fe20000100800 */
[----:B------:R-:W-:Y:S01]  /*52b0*/  UMOV UR9, 0x40000040 ;  /* 0x4000004000097882 */ /* 0x000fe20000000000 */
[----:B------:R-:W-:Y:S02]  /*52c0*/  UMOV UR11, 0x40000040 ;  /* 0x40000040000b7882 */ /* 0x000fe40000000000 */
[----:B------:R-:W-:Y:S01]  /*52d0*/  UMOV UR8, UR13 ;  /* 0x0000000d00087c82 */ /* 0x000fe20008000000 */
[----:B------:R-:W-:Y:S01]  /*52e0*/  STL [R1+0x2c8], R16 ;  /* 0x0002c81001007387 */ /* 0x000fe20000100800 */
[----:B------:R-:W-:-:S03]  /*52f0*/  UMOV UR10, UR14 ;  /* 0x0000000e000a7c82 */ /* 0x000fc60008000000 */
[----:B------:R-:W-:Y:S04]  /*5300*/  STL [R1+0x2c4], R3 ;  /* 0x0002c40301007387 */ /* 0x000fe80000100800 */
[----:B------:R3:W-:Y:S04]  /*5310*/  STL [R1+0x2c0], R2 ;  /* 0x0002c00201007387 */ /* 0x0007e80000100800 */
[----:B------:R4:W-:Y:S01]  /*5320*/  STL [R1+0x2bc], R0 ;  /* 0x0002bc0001007387 */ /* 0x0009e20000100800 */
[----:B--2---:R-:W-:-:S06]  /*5330*/  WARPGROUP.ARRIVE ;  /* 0x00000000000079c5 */ /* 0x004fcc0000000000 */
[----:B------:R-:W-:Y:S03]  /*5340*/  HGMMA.64x256x8.F32.TF32 R24, gdesc[UR8], R24, gsb0 ;  /* 0x07e00000081879f0 */ /* 0x000fe60008002818 */
[----:B------:R-:W-:Y:S02]  /*5350*/  WARPGROUP.DEPBAR.LE gsb0, 0x0 ;  /* 0x00008000000079c5 */ /* 0x000fe40000010000 */
[----:B------:R-:W-:Y:S01]  /*5360*/  STL.64 [R1], R24 ;  /* 0x0000001801007387 */ /* 0x000fe20000100a00 */
[----:B---3--:R-:W-:Y:S01]  /*5370*/  IMAD.MOV.U32 R2, RZ, RZ, R150 ;  /* 0x000000ffff027224 */ /* 0x008fe200078e0096 */
[----:B------:R-:W-:Y:S01]  /*5380*/  MOV R3, R149 ;  /* 0x0000009500037202 */ /* 0x000fe20000000f00 */
[----:B----4-:R-:W-:Y:S01]  /*5390*/  IMAD.MOV.U32 R0, RZ, RZ, R151 ;  /* 0x000000ffff007224 */ /* 0x010fe200078e0097 */
[----:B------:R-:W-:Y:S01]  /*53a0*/  STL.64 [R1+0x8], R26 ;  /* 0x0000081a01007387 */ /* 0x000fe20000100a00 */
[----:B01----:R-:W-:Y:S01]  /*53b0*/  IMAD.MOV.U32 R4, RZ, RZ, R148 ;  /* 0x000000ffff047224 */ /* 0x003fe200078e0094 */
        /* <DEDUP_REMOVED lines=36> */
[----:B------:R-:W2:Y:S01]  /*5600*/  LDL.LU.64 R150, [R1+0x780] ;  /* 0x0007800001967983 */ /* 0x000ea20000300a00 */
[----:B------:R-:W-:Y:S02]  /*5610*/  IMAD.MOV.U32 R210, RZ, RZ, R126 ;  /* 0x000000ffffd27224 */ /* 0x000fe400078e007e */
[----:B------:R-:W-:Y:S01]  /*5620*/  IMAD.MOV.U32 R211, RZ, RZ, R127 ;  /* 0x000000ffffd37224 */ /* 0x000fe200078e007f */
[----:B------:R-:W2:Y:S01]  /*5630*/  LDL.LU.64 R148, [R1+0x778] ;  /* 0x0007780001947983 */ /* 0x000ea20000300a00 */
[----:B------:R-:W-:-:S02]  /*5640*/  IMAD.MOV.U32 R208, RZ, RZ, R124 ;  /* 0x000000ffffd07224 */ /* 0x000fc400078e007c */
[----:B------:R-:W-:Y:S01]  /*5650*/  IMAD.MOV.U32 R206, RZ, RZ, R122 ;  /* 0x000000ffffce7224 */ /* 0x000fe200078e007a */
[----:B------:R-:W2:Y:S01]  /*5660*/  LDL.LU.64 R146, [R1+0x770] ;  /* 0x0007700001927983 */ /* 0x000ea20000300a00 */
        /* <DEDUP_REMOVED lines=105> */
[----:B------:R-:W-:-:S03]  /*5d00*/  IMAD.MOV.U32 R234, RZ, RZ, R47 ;  /* 0x000000ffffea7224 */ /* 0x000fc600078e002f */
        /* <DEDUP_REMOVED lines=15> */
[----:B0-----:R-:W2:Y:S04]  /*5e00*/  LDL.LU.64 R44, [R1+0x5d8] ;  /* 0x0005d800012c7983 */ /* 0x001ea80000300a00 */
        /* <DEDUP_REMOVED lines=11> */
[----:B------:R-:W-:-:S02]  /*5ec0*/  UMOV UR9, 0x40000040 ;  /* 0x4000004000097882 */ /* 0x000fc40000000000 */
[----:B------:R-:W-:Y:S01]  /*5ed0*/  STL [R1+0x580], R162 ;  /* 0x000580a201007387 */ /* 0x000fe20000100800 */
[----:B--2---:R-:W-:-:S06]  /*5ee0*/  WARPGROUP.ARRIVE ;  /* 0x00000000000079c5 */ /* 0x004fcc0000000000 */
        /* <DEDUP_REMOVED lines=51> */
[----:B------:R-:W-:Y:S01]  /*6220*/  MOV R235, R0 ;  /* 0x0000000000eb7202 */ /* 0x000fe20000000f00 */
        /* <DEDUP_REMOVED lines=8> */
[----:B------:R-:W-:Y:S01]  /*62b0*/  IMAD.MOV.U32 R142, RZ, RZ, R223 ;  /* 0x000000ffff8e7224 */ /* 0x000fe200078e00df */
[----:B------:R-:W-:Y:S01]  /*62c0*/  MOV R223, R13 ;  /* 0x0000000d00df7202 */ /* 0x000fe20000000f00 */
        /* <DEDUP_REMOVED lines=30> */
[----:B------:R-:W-:Y:S02]  /*64b0*/  UIADD3 UR8, UR13, 0x2, URZ ;  /* 0x000000020d087890 */ /* 0x000fe4000fffe03f */
[----:B------:R-:W-:Y:S01]  /*64c0*/  UIADD3 UR10, UR14, 0x2, URZ ;  /* 0x000000020e0a7890 */ /* 0x000fe2000fffe03f */
[----:B------:R-:W-:Y:S01]  /*64d0*/  UMOV UR9, 0x40000040 ;  /* 0x4000004000097882 */ /* 0x000fe20000000000 */
[----:B------:R-:W-:Y:S01]  /*64e0*/  UMOV UR11, 0x40000040 ;  /* 0x40000040000b7882 */ /* 0x000fe20000000000 */
        /* <DEDUP_REMOVED lines=236> */
[----:B------:R-:W-:Y:S01]  /*73b0*/  STL.64 [R1+0x30], R36 ;  /* 0x0000302401007387 */ /* 0x000fe20000100a00 */
[----:B------:R-:W-:-:S03]  /*73c0*/  IMAD.MOV.U32 R5, RZ, RZ, R150 ;  /* 0x000000ffff057224 */ /* 0x000fc600078e0096 */
[----:B------:R-:W-:Y:S01]  /*73d0*/  STL.64 [R1+0x38], R38 ;  /* 0x0000382601007387 */ /* 0x000fe20000100a00 */
[----:B------:R-:W-:-:S03]  /*73e0*/  IMAD.MOV.U32 R4, RZ, RZ, R151 ;  /* 0x000000ffff047224 */ /* 0x000fc600078e0097 */
[----:B------:R-:W-:Y:S01]  /*73f0*/  STL.64 [R1+0x40], R40 ;  /* 0x0000402801007387 */ /* 0x000fe20000100a00 */
[----:B------:R-:W-:-:S03]  /*7400*/  IMAD.MOV.U32 R7, RZ, RZ, R148 ;  /* 0x000000ffff077224 */ /* 0x000fc600078e0094 */
[----:B------:R-:W-:Y:S01]  /*7410*/  STL.64 [R1+0x48], R42 ;  /* 0x0000482a01007387 */ /* 0x000fe20000100a00 */
[----:B------:R-:W-:-:S03]  /*7420*/  IMAD.MOV.U32 R6, RZ, RZ, R149 ;  /* 0x000000ffff067224 */ /* 0x000fc600078e0095 */
[----:B------:R0:W-:Y:S01]  /*7430*/  STL.64 [R1+0x50], R44 ;  /* 0x0000502c01007387 */ /* 0x0001e20000100a00 */
[----:B------:R-:W-:Y:S02]  /*7440*/  IMAD.MOV.U32 R9, RZ, RZ, R146 ;  /* 0x000000ffff097224 */ /* 0x000fe400078e0092 */
[----:B------:R-:W-:Y:S01]  /*7450*/  IMAD.MOV.U32 R8, RZ, RZ, R147 ;  /* 0x000000ffff087224 */ /* 0x000fe200078e0093 */
[----:B------:R-:W3:Y:S01]  /*7460*/  LDL.LU.64 R150, [R1+0x4c8] ;  /* 0x0004c80001967983 */ /* 0x000ee20000300a00 */
[----:B------:R-:W-:Y:S02]  /*7470*/  IMAD.MOV.U32 R11, RZ, RZ, R144 ;  /* 0x000000ffff0b7224 */ /* 0x000fe400078e0090 */
[----:B------:R-:W-:Y:S01]  /*7480*/  IMAD.MOV.U32 R10, RZ, RZ, R145 ;  /* 0x000000ffff0a7224 */ /* 0x000fe200078e0091 */
[----:B------:R-:W3:Y:S01]  /*7490*/  LDL.LU.64 R148, [R1+0x4c0] ;  /* 0x0004c00001947983 */ /* 0x000ee20000300a00 */
[----:B------:R-:W-:Y:S01]  /*74a0*/  IMAD.MOV.U32 R13, RZ, RZ, R142 ;  /* 0x000000ffff0d7224 */ /* 0x000fe200078e008e */
[----:B------:R-:W-:Y:S01]  /*74b0*/  MOV R14, R141 ;  /* 0x0000008d000e7202 */ /* 0x000fe20000000f00 */
[----:B------:R-:W-:Y:S01]  /*74c0*/  IMAD.MOV.U32 R12, RZ, RZ, R143 ;  /* 0x000000ffff0c7224 */ /* 0x000fe200078e008f */
[----:B------:R-:W3:Y:S01]  /*74d0*/  LDL.LU.64 R146, [R1+0x4b8] ;  /* 0x0004b80001927983 */ /* 0x000ee20000300a00 */
[----:B------:R-:W-:-:S03]  /*74e0*/  IMAD.MOV.U32 R15, RZ, RZ, R140 ;  /* 0x000000ffff0f7224 */ /* 0x000fc600078e008c */
[----:B------:R-:W3:Y:S01]  /*74f0*/  LDL.LU.64 R144, [R1+0x4b0] ;  /* 0x0004b00001907983 */ /* 0x000ee20000300a00 */
[----:B------:R-:W-:Y:S02]  /*7500*/  IMAD.MOV.U32 R19, RZ, RZ, R138 ;  /* 0x000000ffff137224 */ /* 0x000fe400078e008a */
        /* <DEDUP_REMOVED lines=245> */
[----:B------:R-:W-:Y:S01]  /*8460*/  IMAD.MOV.U32 R228, RZ, RZ, R11 ;  /* 0x000000ffffe47224 */ /* 0x000fe200078e000b */
[----:B------:R0:W5:Y:S01]  /*8470*/  LDL.LU R0, [R1+0x2bc] ;  /* 0x0002bc0001007983 */ /* 0x0001620000300800 */
        /* <DEDUP_REMOVED lines=102> */
[----:B------:R-:W-:Y:S01]  /*8ae0*/  BPT.TRAP 0x1 ;  /* 0x000000040000795c */ /* 0x000fe20000300000 */
.L_x_23:
[----:B------:R-:W-:Y:S02]  /*8af0*/  UISETP.GT.U32.AND UP0, UPT, UR40, 0x1, UPT ;  /* 0x000000012800788c */ /* 0x000fe4000bf04070 */
[----:B------:R-:W-:-:S04]  /*8b00*/  ULEA UR12, UR7, UR12, 0x3 ;  /* 0x0000000c070c7291 */ /* 0x000fc8000f8e183f */
[----:B------:R-:W-:Y:S01]  /*8b10*/  UIADD3 UR12, UR12, 0x28, URZ ;  /* 0x000000280c0c7890 */ /* 0x000fe2000fffe03f */
[----:B------:R-:W-:-:S03]  /*8b20*/  PLOP3.LUT P1, PT, PT, PT, UP0, 0x80, 0x0 ;  /* 0x000000000000781c */ /* 0x000fc60003f2f008 */
[----:B------:R-:W-:-:S09]  /*8b30*/  UPRMT UR12, URZ, 0x654, UR12 ;  /* 0x000006543f0c7896 */ /* 0x000fd2000800000c */
[----:B------:R-:W-:Y:S01]  /*8b40*/  SYNCS.ARRIVE.TRANS64.RED.A1T0 RZ, [UR12], RZ ;  /* 0x000000ffffff79a7 */ /* 0x000fe2000810040c */
[----:B------:R-:W-:Y:S05]  /*8b50*/  @P1 BRA `(.L_x_24) ;  /* 0x0000000000041947 */ /* 0x000fea0003800000 */
[----:B------:R-:W-:Y:S01]  /*8b60*/  BPT.TRAP 0x1 ;  /* 0x000000040000795c */ /* 0x000fe20000300000 */
.L_x_24:
[----:B------:R-:W-:Y:S01]  /*8b70*/  UIADD3 UR6, UR6, 0x1, URZ ;  /* 0x0000000106067890 */ /* 0x000fe2000fffe03f */
[C---:B-----5:R-:W-:Y:S01]  /*8b80*/  ISETP.GT.AND P1, PT, R3.reuse, 0x1, PT ;  /* 0x000000010300780c */ /* 0x060fe20003f24270 */
[----:B------:R-:W-:Y:S01]  /*8b90*/  UIADD3 UR7, UR7, 0x1, URZ ;  /* 0x0000000107077890 */ /* 0x000fe2000fffe03f */
[----:B------:R-:W-:Y:S01]  /*8ba0*/  VIADD R3, R3, 0xffffffff ;  /* 0xffffffff03037836 */ /* 0x000fe20000000000 */
[----:B------:R-:W-:Y:S02]  /*8bb0*/  UISETP.NE.AND UP0, UPT, UR6, 0x5, UPT ;  /* 0x000000050600788c */ /* 0x000fe4000bf05270 */
[----:B------:R-:W-:Y:S02]  /*8bc0*/  UISETP.NE.AND UP1, UPT, UR7, 0x5, UPT ;  /* 0x000000050700788c */ /* 0x000fe4000bf25270 */
[----:B------:R-:W-:Y:S02]  /*8bd0*/  USEL UR8, URZ, 0x1, UP0 ;  /* 0x000000013f087887 */ /* 0x000fe40008000000 */
[----:B------:R-:W-:-:S02]  /*8be0*/  USEL UR6, UR6, URZ, UP0 ;  /* 0x0000003f06067287 */ /* 0x000fc40008000000 */
[----:B------:R-:W-:Y:S02]  /*8bf0*/  USEL UR7, UR7, URZ, UP1 ;  /* 0x0000003f07077287 */ /* 0x000fe40008800000 */
[----:B------:R-:W-:Y:S01]  /*8c00*/  LOP3.LUT R0, R0, UR8, RZ, 0x3c, !PT ;  /* 0x0000000800007c12 */ /* 0x000fe2000f8e3cff */
[----:B------:R-:W-:Y:S09]  /*8c10*/  @P1 BRA `(.L_x_25) ;  /* 0xffffffbc00641947 */ /* 0x000ff2000383ffff */
.L_x_18:
[----:B------:R-:W0:Y:S02]  /*8c20*/  LDC R0, c[0x0][0x28c] ;  /* 0x0000a300ff007b82 */ /* 0x000e240000000800 */
[----:B0-----:R-:W-:-:S13]  /*8c30*/  ISETP.GE.AND P1, PT, R0, 0x1, PT ;  /* 0x000000010000780c */ /* 0x001fda0003f26270 */
[----:B------:R-:W-:Y:S05]  /*8c40*/  @!P1 BRA `(.L_x_26) ;  /* 0x00000000004c9947 */ /* 0x000fea0003800000 */
[----:B------:R-:W-:Y:S05]  /*8c50*/  @!P0 BRA `(.L_x_27) ;  /* 0x0000000000048947 */ /* 0x000fea0003800000 */
[----:B------:R-:W-:Y:S01]  /*8c60*/  BPT.TRAP 0x1 ;  /* 0x000000040000795c */ /* 0x000fe20000300000 */
.L_x_27:
[----:B------:R-:W0:Y:S01]  /*8c70*/  S2UR UR7, SR_CgaCtaId ;  /* 0x00000000000779c3 */ /* 0x000e220000008800 */
[----:B------:R-:W-:-:S04]  /*8c80*/  UISETP.LT.AND UP0, UPT, UR44, 0x1, UPT ;  /* 0x000000012c00788c */ /* 0x000fc8000bf01270 */
[----:B------:R-:W-:Y:S02]  /*8c90*/  USEL UR6, UR44, 0x1, UP0 ;  /* 0x000000012c067887 */ /* 0x000fe40008000000 */
[----:B------:R-:W-:Y:S02]  /*8ca0*/  UISETP.GT.U32.AND UP0, UPT, UR40, 0x1, UPT ;  /* 0x000000012800788c */ /* 0x000fe4000bf04070 */
[----:B------:R-:W-:-:S04]  /*8cb0*/  UIADD3 UR6, UR39, UR44, -UR6 ;  /* 0x0000002c27067290 */ /* 0x000fc8000fffe806 */
[----:B------:R-:W-:Y:S01]  /*8cc0*/  UIMAD.WIDE.U32 UR4, UR6, -0x33333333, URZ ;  /* 0xcccccccd060478a5 */ /* 0x000fe2000f8e003f */
[----:B------:R-:W-:-:S03]  /*8cd0*/  PLOP3.LUT P0, PT, PT, PT, UP0, 0x80, 0x0 ;  /* 0x000000000000781c */ /* 0x000fc60003f0f008 */
[----:B------:R-:W-:-:S03]  /*8ce0*/  USHF.R.U32.HI UR4, URZ, 0x2, UR5 ;  /* 0x000000023f047899 */ /* 0x000fc60008011605 */
[----:B------:R-:W-:Y:S01]  /*8cf0*/  UMOV UR5, 0x400 ;  /* 0x0000040000057882 */ /* 0x000fe20000000000 */
[----:B------:R-:W-:Y:S02]  /*8d00*/  UIMAD UR6, UR4, -0x5, UR6 ;  /* 0xfffffffb040678a4 */ /* 0x000fe4000f8e0206 */
[----:B0-----:R-:W-:-:S04]  /*8d10*/  ULEA UR5, UR7, UR5, 0x18 ;  /* 0x0000000507057291 */ /* 0x001fc8000f8ec03f */
[----:B------:R-:W-:-:S04]  /*8d20*/  ULEA UR6, UR6, UR5, 0x3 ;  /* 0x0000000506067291 */ /* 0x000fc8000f8e183f */
[----:B------:R-:W-:-:S04]  /*8d30*/  UIADD3 UR6, UR6, 0x28, URZ ;  /* 0x0000002806067890 */ /* 0x000fc8000fffe03f */
[----:B------:R-:W-:-:S09]  /*8d40*/  UPRMT UR6, URZ, 0x654, UR6 ;  /* 0x000006543f067896 */ /* 0x000fd20008000006 */
[----:B------:R-:W-:Y:S01]  /*8d50*/  SYNCS.ARRIVE.TRANS64.RED.A1T0 RZ, [UR6], RZ ;  /* 0x000000ffffff79a7 */ /* 0x000fe20008100406 */
[----:B------:R-:W-:Y:S05]  /*8d60*/  @P0 BRA `(.L_x_26) ;  /* 0x0000000000040947 */ /* 0x000fea0003800000 */
[----:B------:R-:W-:Y:S01]  /*8d70*/  BPT.TRAP 0x1 ;  /* 0x000000040000795c */ /* 0x000fe20000300000 */
.L_x_26:
[----:B------:R-:W0:Y:S01]  /*8d80*/  S2R R8, SR_TID.X ;  /* 0x0000000000087919 */ /* 0x000e220000002100 */
[----:B------:R-:W-:Y:S01]  /*8d90*/  IMAD.MOV.U32 R19, RZ, RZ, 0x6540 ;  /* 0x00006540ff137424 */ /* 0x000fe200078e00ff */
[----:B------:R-:W-:Y:S01]  /*8da0*/  USHF.R.S32.HI UR10, URZ, 0x1f, UR43 ;  /* 0x0000001f3f0a7899 */ /* 0x000fe2000801142b */
[----:B-----5:R-:W-:Y:S01]  /*8db0*/  LOP3.LUT R4, R162, 0x1, RZ, 0xc0, !PT ;  /* 0x00000001a2047812 */ /* 0x020fe200078ec0ff */
[----:B------:R-:W-:Y:S01]  /*8dc0*/  ULDC.64 UR8, c[0x0][0x5d0] ;  /* 0x0001740000087ab9 */ /* 0x000fe20000000a00 */
[----:B------:R-:W-:Y:S01]  /*8dd0*/  UIMAD.WIDE UR6, UR41, 0x100, URZ ;  /* 0x00000100290678a5 */ /* 0x000fe2000f8e023f */
[----:B------:R-:W-:Y:S01]  /*8de0*/  IMAD.U32 R6, RZ, RZ, UR8 ;  /* 0x00000008ff067e24 */ /* 0x000fe2000f8e00ff */
[----:B------:R-:W-:Y:S01]  /*8df0*/  UIMAD UR4, UR10, UR8, URZ ;  /* 0x000000080a0472a4 */ /* 0x000fe2000f8e023f */
[----:B------:R-:W-:Y:S01]  /*8e00*/  IMAD.SHL.U32 R3, R4, 0x40, RZ ;  /* 0x0000004004037824 */ /* 0x000fe200078e00ff */
[----:B------:R-:W-:Y:S02]  /*8e10*/  USHF.L.U32 UR41, UR41, 0x8, URZ ;  /* 0x0000000829297899 */ /* 0x000fe4000800063f */
[----:B------:R-:W-:Y:S01]  /*8e20*/  UIMAD UR4, UR43, UR9, UR4 ;  /* 0x000000092b0472a4 */ /* 0x000fe2000f8e0204 */
[----:B------:R-:W-:Y:S01]  /*8e30*/  ULDC UR8, c[0x0][0x284] ;  /* 0x0000a10000087ab9 */ /* 0x000fe20000000800 */
[----:B------:R-:W-:Y:S01]  /*8e40*/  UIADD3 UR39, UR44, UR39, URZ ;  /* 0x000000272c277290 */ /* 0x000fe2000fffe03f */
[----:B------:R-:W-:Y:S01]  /*8e50*/  IMAD.U32 R158, RZ, RZ, UR8 ;  /* 0x00000008ff9e7e24 */ /* 0x000fe2000f8e00ff */
[----:B------:R-:W-:-:S02]  /*8e60*/  UISETP.GE.U32.AND UP2, UPT, UR44, 0x5, UPT ;  /* 0x000000052c00788c */ /* 0x000fc4000bf46070 */
[----:B------:R-:W-:-:S04]  /*8e70*/  UISETP.GT.U32.AND UP1, UPT, UR39, 0x4, UPT ;  /* 0x000000042700788c */ /* 0x000fc8000bf24070 */
[----:B------:R-:W-:Y:S01]  /*8e80*/  UISETP.LT.U32.AND UP1, UPT, UR44, 0x5, UP1 ;  /* 0x000000052c00788c */ /* 0x000fe20008f21070 */
[C---:B0-----:R-:W-:Y:S01]  /*8e90*/  IMAD.SHL.U32 R18, R8.reuse, 0x2, RZ ;  /* 0x0000000208127824 */ /* 0x041fe200078e00ff */
[----:B------:R-:W-:Y:S02]  /*8ea0*/  SHF.R.U32.HI R0, RZ, 0x2, R8 ;  /* 0x00000002ff007819 */ /* 0x000fe40000011608 */
[----:B------:R-:W-:Y:S02]  /*8eb0*/  LOP3.LUT R5, R8, 0x60, RZ, 0xc0, !PT ;  /* 0x0000006008057812 */ /* 0x000fe400078ec0ff */
[----:B------:R-:W-:Y:S02]  /*8ec0*/  LOP3.LUT R18, R18, 0x6, RZ, 0xc0, !PT ;  /* 0x0000000612127812 */ /* 0x000fe400078ec0ff */
[----:B------:R-:W-:Y:S02]  /*8ed0*/  LOP3.LUT R0, R0, 0x7, RZ, 0xc0, !PT ;  /* 0x0000000700007812 */ /* 0x000fe400078ec0ff */
[----:B------:R-:W-:Y:S01]  /*8ee0*/  PRMT R18, R18, R19, UR42 ;  /* 0x0000002a12127e16 */ /* 0x000fe20008000013 */
[----:B------:R-:W-:Y:S01]  /*8ef0*/  USHF.L.U32 UR42, UR42, 0x8, URZ ;  /* 0x000000082a2a7899 */ /* 0x000fe2000800063f */
[----:B------:R-:W-:-:S02]  /*8f00*/  SHF.R.U32.HI R5, RZ, 0x1, R5 ;  /* 0x00000001ff057819 */ /* 0x000fc40000011605 */
[----:B------:R-:W-:Y:S02]  /*8f10*/  SHF.R.S32.HI R19, RZ, 0x1f, R18 ;  /* 0x0000001fff137819 */ /* 0x000fe40000011412 */
[--C-:B------:R-:W-:Y:S02]  /*8f20*/  LOP3.LUT R3, R3, 0x40, R0.reuse, 0xe2, !PT ;  /* 0x0000004003037812 */ /* 0x100fe400078ee200 */
[----:B------:R-:W-:Y:S01]  /*8f30*/  IADD3 R0, RZ, -R5, -R0 ;  /* 0x80000005ff007210 */ /* 0x000fe20007ffe800 */
[----:B------:R-:W-:Y:S01]  /*8f40*/  IMAD.WIDE.U32 R6, R6, UR43, R18 ;  /* 0x0000002b06067c25 */ /* 0x000fe2000f8e0012 */
[----:B------:R-:W-:-:S03]  /*8f50*/  LOP3.LUT R3, R3, UR6, R5, 0xfe, !PT ;  /* 0x0000000603037c12 */ /* 0x000fc6000f8efe05 */
[----:B------:R-:W-:Y:S01]  /*8f60*/  VIADD R7, R7, UR4 ;  /* 0x0000000407077c36 */ /* 0x000fe20008000000 */
[----:B------:R-:W-:Y:S01]  /*8f70*/  ULDC UR4, c[0x0][0x288] ;  /* 0x0000a20000047ab9 */ /* 0x000fe20000000800 */
[----:B------:R-:W-:Y:S01]  /*8f80*/  IMAD R0, R4, -0x40, R0 ;  /* 0xffffffc004007824 */ /* 0x000fe200078e0200 */
[----:B------:R-:W-:Y:S01]  /*8f90*/  UISETP.GE.AND UP0, UPT, UR42, UR4, UPT ;  /* 0x000000042a00728c */ /* 0x000fe2000bf06270 */
[----:B------:R-:W-:-:S03]  /*8fa0*/  IMAD.MOV.U32 R4, RZ, RZ, -0x2 ;  /* 0xfffffffeff047424 */ /* 0x000fc600078e00ff */
[----:B------:R-:W-:Y:S02]  /*8fb0*/  UISETP.GE.OR UP0, UPT, UR41, UR8, UP0 ;  /* 0x000000082900728c */ /* 0x000fe40008706670 */
[----:B------:R-:W-:Y:S01]  /*8fc0*/  IADD3 R158, R158, -UR41, R0 ;  /* 0x800000299e9e7c10 */ /* 0x000fe2000fffe000 */
[----:B------:R-:W-:Y:S01]  /*8fd0*/  USEL UR8, URZ, 0x1, !UP1 ;  /* 0x000000013f087887 */ /* 0x000fe2000c800000 */
[----:B------:R-:W-:Y:S01]  /*8fe0*/  LOP3.LUT R0, R8, 0x3, RZ, 0xc0, !PT ;  /* 0x0000000308007812 */ /* 0x000fe200078ec0ff */
[----:B------:R-:W-:Y:S01]  /*8ff0*/  UMOV UR41, 0xffffffff ;  /* 0xffffffff00297882 */ /* 0x000fe20000000000 */
[----:B------:R-:W-:Y:S01]  /*9000*/  PLOP3.LUT P0, PT, PT, PT, UP0, 0x80, 0x0 ;  /* 0x000000000000781c */ /* 0x000fe20003f0f008 */
[----:B------:R-:W-:Y:S02]  /*9010*/  ULOP3.LUT UR38, UR38, UR8, URZ, 0x3c, !UPT ;  /* 0x0000000826267292 */ /* 0x000fe4000f8e3c3f */
[----:B------:R-:W-:Y:S01]  /*9020*/  IMAD R0, R0, R4, UR4 ;  /* 0x0000000400007e24 */ /* 0x000fe2000f8e0204 */
[----:B------:R-:W-:-:S04]  /*9030*/  UIMAD.WIDE.U32 UR4, UR39, -0x33333333, URZ ;  /* 0xcccccccd270478a5 */ /* 0x000fc8000f8e003f */
[----:B------:R-:W-:Y:S01]  /*9040*/  USHF.R.U32.HI UR4, URZ, 0x2, UR5 ;  /* 0x000000023f047899 */ /* 0x000fe20008011605 */
[----:B------:R-:W-:-:S03]  /*9050*/  IADD3 R0, R0, -UR42, RZ ;  /* 0x8000002a00007c10 */ /* 0x000fc6000fffe0ff */
[----:B------:R-:W-:Y:S02]  /*9060*/  UIMAD UR39, UR4, -0x5, UR39 ;  /* 0xfffffffb042778a4 */ /* 0x000fe4000f8e0227 */
[----:B------:R-:W-:Y:S01]  /*9070*/  @UP2 ULOP3.LUT UR38, UR38, 0x1, UR4, 0x78, !UPT ;  /* 0x0000000126262892 */ /* 0x000fe2000f8e7804 */
[----:B------:R-:W-:Y:S11]  /*9080*/  @P0 BRA `(.L_x_28) ;  /* 0x000000fc00a80947 */ /* 0x000ff60003800000 */
[----:B------:R-:W-:Y:S01]  /*9090*/  FSETP.NEU.AND P0, PT, R16, RZ, PT ;  /* 0x000000ff1000720b */ /* 0x000fe20003f0d000 */
[----:B------:R-:W-:Y:S01]  /*90a0*/  ULDC.64 UR8, c[0x0][0x5c8] ;  /* 0x0001720000087ab9 */ /* 0x000fe20000000a00 */
[----:B------:R-:W-:Y:S01]  /*90b0*/  ISETP.GT.AND P3, PT, R158, RZ, PT ;  /* 0x000000ff9e00720c */ /* 0x000fe20003f64270 */
[----:B------:R-:W-:Y:S01]  /*90c0*/  UIMAD UR4, UR7, UR8, URZ ;  /* 0x00000008070472a4 */ /* 0x000fe2000f8e023f */
[----:B------:R-:W-:Y:S01]  /*90d0*/  IMAD.U32 R10, RZ, RZ, UR9 ;  /* 0x00000009ff0a7e24 */ /* 0x000fe2000f8e00ff */
[----:B------:R-:W-:Y:S01]  /*90e0*/  BSSY B0, `(.L_x_28) ;  /* 0x0000fe4000007945 */ /* 0x000fe20003800000 */
[----:B------:R-:W-:Y:S01]  /*90f0*/  IMAD.WIDE.U32 R6, R3, UR8, R6 ;  /* 0x0000000803067c25 */ /* 0x000fe2000f8e0006 */
[----:B------:R-:W-:-:S03]  /*9100*/  ISETP.GT.AND P1, PT, R0, RZ, P3 ;  /* 0x000000ff0000720c */ /* 0x000fc60001f24270 */
[----:B------:R-:W-:-:S04]  /*9110*/  IMAD R10, R3, R10, UR4 ;  /* 0x00000004030a7e24 */ /* 0x000fc8000f8e020a */
[----:B------:R-:W-:Y:S01]  /*9120*/  IMAD.IADD R10, R7, 0x1, R10 ;  /* 0x00000001070a7824 */ /* 0x000fe200078e020a */
[----:B------:R-:W-:Y:S06]  /*9130*/  @!P0 BRA `(.L_x_29) ;  /* 0x000000ac00448947 */ /* 0x000fec0003800000 */
[----:B------:R-:W0:Y:S01]  /*9140*/  LDC.64 R22, c[0x0][0x5b8] ;  /* 0x00016e00ff167b82 */ /* 0x000e220000000a00 */
[----:B------:R-:W2:Y:S01]  /*9150*/  LDL.LU R11, [R1] ;  /* 0x00000000010b7983 */ /* 0x000ea20000300800 */
[----:B------:R-:W-:-:S06]  /*9160*/  ULDC.64 UR4, c[0x0][0x5c0] ;  /* 0x0001700000047ab9 */ /* 0x000fcc0000000a00 */
[----:B------:R-:W1:Y:S08]  /*9170*/  LDC.64 R14, c[0x0][0x5b0] ;  /* 0x00016c00ff0e7b82 */ /* 0x000e700000000a00 */
[----:B------:R-:W3:Y:S01]  /*9180*/  LDC.64 R12, c[0x0][0x5a8] ;  /* 0x00016a00ff0c7b82 */ /* 0x000ee20000000a00 */
[C---:B0-----:R-:W-:Y:S02]  /*9190*/  IMAD R159, R22.reuse, UR10, RZ ;  /* 0x0000000a169f7c24 */ /* 0x041fe4000f8e02ff */
[----:B------:R-:W-:-:S04]  /*91a0*/  IMAD.WIDE.U32 R152, R22, UR43, R18 ;  /* 0x0000002b16987c25 */ /* 0x000fc8000f8e0012 */
[----:B------:R-:W-:Y:S02]  /*91b0*/  IMAD R159, R23, UR43, R159 ;  /* 0x0000002b179f7c24 */ /* 0x000fe4000f8e029f */
[----:B-1----:R-:W-:Y:S02]  /*91c0*/  IMAD R156, R14, UR7, RZ ;  /* 0x000000070e9c7c24 */ /* 0x002fe4000f8e02ff */
[----:B------:R-:W-:Y:S02]  /*91d0*/  IMAD.IADD R21, R153, 0x1, R159 ;  /* 0x0000000199157824 */ /* 0x000fe400078e029f */
[----:B------:R-:W-:Y:S02]  /*91e0*/  IMAD.MOV.U32 R20, RZ, RZ, R152 ;  /* 0x000000ffff147224 */ /* 0x000fe400078e0098 */
[C---:B------:R-:W-:Y:S02]  /*91f0*/  IMAD R156, R3.reuse, R15, R156 ;  /* 0x0000000f039c7224 */ /* 0x040fe400078e029c */
[----:B------:R-:W-:-:S04]  /*9200*/  IMAD.WIDE.U32 R4, R3, R14, R20 ;  /* 0x0000000e03047225 */ /* 0x000fc800078e0014 */
[----:B------:R-:W-:Y:S01]  /*9210*/  IMAD.IADD R5, R5, 0x1, R156 ;  /* 0x0000000105057824 */ /* 0x000fe200078e029c */
[----:B---3--:R-:W-:-:S04]  /*9220*/  LEA R8, P0, R4, R12, 0x2 ;  /* 0x0000000c04087211 */ /* 0x008fc800078010ff */
[----:B------:R-:W-:-:S05]  /*9230*/  LEA.HI.X R9, R4, R13, R5, 0x2, P0 ;  /* 0x0000000d04097211 */ /* 0x000fca00000f1405 */
[----:B------:R-:W3:Y:S01]  /*9240*/  @P1 LDG.E.LTC128B R23, desc[UR36][R8.64] ;  /* 0x0000002408171981 */ /* 0x000ee2000c1e1920 */
[C---:B------:R-:W-:Y:S01]  /*9250*/  LEA R4, P0, R6.reuse, UR4, 0x2 ;  /* 0x0000000406047c11 */ /* 0x040fe2000f8010ff */
[----:B------:R-:W-:Y:S03]  /*9260*/  BSSY B1, `(.L_x_30) ;  /* 0x0000010000017945 */ /* 0x000fe60003800000 */
[----:B------:R-:W-:Y:S02]  /*9270*/  LEA.HI.X R5, R6, UR5, R10, 0x2, P0 ;  /* 0x0000000506057c11 */ /* 0x000fe400080f140a */
[----:B---3--:R-:W-:-:S05]  /*9280*/  LOP3.LUT R7, R23, 0xffffe000, RZ, 0xc0, !PT ;  /* 0xffffe00017077812 */ /* 0x008fca00078ec0ff */
[----:B------:R-:W-:-:S04]  /*9290*/  FMUL R7, R7, R16 ;  /* 0x0000001007077220 */ /* 0x000fc80000400000 */
[----:B--2---:R-:W-:-:S05]  /*92a0*/  FFMA R7, R11, R2, R7 ;  /* 0x000000020b077223 */ /* 0x004fca0000000007 */
[----:B------:R-:W-:-:S05]  /*92b0*/  F2FP.TF32.F32.PACK_B R7, R7 ;  /* 0x00000007ff07723e */ /* 0x000fca00024050ff */
[----:B------:R0:W-:Y:S02]  /*92c0*/  @P1 STG.E desc[UR36][R4.64], R7 ;  /* 0x0000000704001986 */ /* 0x0001e4000c101924 */
[----:B0-----:R-:W-:-:S04]  /*92d0*/  IMAD.WIDE.U32 R6, R3, R14, R18 ;  /* 0x0000000e03067225 */ /* 0x001fc800078e0012 */
[----:B------:R-:W-:Y:S02]  /*92e0*/  IMAD.IADD R7, R156, 0x1, R7 ;  /* 0x000000019c077824 */ /* 0x000fe400078e0207 */
[----:B------:R-:W-:-:S04]  /*92f0*/  IMAD.WIDE.U32 R6, R22, UR43, R6 ;  /* 0x0000002b16067c25 */ /* 0x000fc8000f8e0006 */
[----:B------:R-:W-:Y:S01]  /*9300*/  IMAD.IADD R7, R159, 0x1, R7 ;  /* 0x000000019f077824 */ /* 0x000fe200078e0207 */
[----:B------:R-:W-:-:S04]  /*9310*/  LEA R10, P0, R6, R12, 0x2 ;  /* 0x0000000c060a7211 */ /* 0x000fc800078010ff */
[----:B------:R-:W-:Y:S02]  /*9320*/  LEA.HI.X R11, R6, R13, R7, 0x2, P0 ;  /* 0x0000000d060b7211 */ /* 0x000fe400000f1407 */
[----:B------:R-:W-:-:S13]  /*9330*/  ISETP.GT.AND P0, PT, R0, 0x1, P3 ;  /* 0x000000010000780c */ /* 0x000fda0001f04270 */
[----:B------:R-:W-:Y:S05]  /*9340*/  @!P0 BRA `(.L_x_31) ;  /* 0x0000000000048947 */ /* 0x000fea0003800000 */
[----:B------:R0:W5:Y:S02]  /*9350*/  LDG.E.LTC128B R23, desc[UR36][R10.64+0x4] ;  /* 0x000004240a177981 */ /* 0x000164000c1e1920 */
.L_x_31:
[----:B------:R-:W-:Y:S05]  /*9360*/  BSYNC B1 ;  /* 0x0000000000017941 */ /* 0x000fea0003800000 */
.L_x_30:
[----:B------:R-:W2:Y:S01]  /*9370*/  LDL.LU R7, [R1+0x4] ;  /* 0x0000040001077983 */ /* 0x000ea20000300800 */
[----:B-----5:R-:W-:Y:S01]  /*9380*/  LOP3.LUT R6, R23, 0xffffe000, RZ, 0xc0, !PT ;  /* 0xffffe00017067812 */ /* 0x020fe200078ec0ff */
[C---:B------:R-:W-:Y:S01]  /*9390*/  IMAD.SHL.U32 R154, R14.reuse, 0x8, RZ ;  /* 0x000000080e9a7824 */ /* 0x040fe200078e00ff */
[----:B------:R-:W-:Y:S01]  /*93a0*/  SHF.L.U64.HI R155, R14, 0x3, R15 ;  /* 0x000000030e9b7819 */ /* 0x000fe2000001020f */
[----:B------:R-:W3:Y:S02]  /*93b0*/  LDL.LU R157, [R1+0x8] ;  /* 0x00000800019d7983 */ /* 0x000ee40000300800 */
[----:B------:R-:W-:-:S04]  /*93c0*/  FMUL R6, R6, R16 ;  /* 0x0000001006067220 */ /* 0x000fc80000400000 */
[----:B--2---:R-:W-:-:S05]  /*93d0*/  FFMA R6, R7, R2, R6 ;  /* 0x0000000207067223 */ /* 0x004fca0000000006 */
[----:B------:R-:W-:-:S05]  /*93e0*/  F2FP.TF32.F32.PACK_B R6, R6 ;  /* 0x00000006ff06723e */ /* 0x000fca00024050ff */
[----:B------:R1:W-:Y:S01]  /*93f0*/  @P0 STG.E desc[UR36][R4.64+0x4], R6 ;  /* 0x0000040604000986 */ /* 0x0003e2000c101924 */
[----:B------:R-:W-:-:S04]  /*9400*/  ISETP.GT.AND P0, PT, R158, 0x8, PT ;  /* 0x000000089e00780c */ /* 0x000fc80003f04270 */
[----:B------:R-:W-:Y:S01]  /*9410*/  ISETP.GT.AND P1, PT, R0, RZ, P0 ;  /* 0x000000ff0000720c */ /* 0x000fe20000724270 */
[----:B-1----:R-:W-:-:S04]  /*9420*/  IMAD.WIDE.U32 R6, R3, R14, R154 ;  /* 0x0000000e03067225 */ /* 0x002fc800078e009a */
[----:B------:R-:W-:Y:S01]  /*9430*/  IMAD.IADD R156, R156, 0x1, R7 ;  /* 0x000000019c9c7824 */ /* 0x000fe200078e0207 */
[----:B------:R-:W-:-:S05]  /*9440*/  IADD3 R7, P2, R152, R6, RZ ;  /* 0x0000000698077210 */ /* 0x000fca0007f5e0ff */
[----:B------:R-:W-:Y:S01]  /*9450*/  IMAD.X R9, R156, 0x1, R21, P2 ;  /* 0x000000019c097824 */ /* 0x000fe200010e0615 */
[----:B------:R-:W-:-:S04]  /*9460*/  LEA R8, P2, R7, R12, 0x2 ;  /* 0x0000000c07087211 */ /* 0x000fc800078410ff */
[----:B------:R-:W-:-:S05]  /*9470*/  LEA.HI.X R9, R7, R13, R9, 0x2, P2 ;  /* 0x0000000d07097211 */ /* 0x000fca00010f1409 */
[----:B------:R1:W2:Y:S01]  /*9480*/  @P1 LDG.E.LTC128B R23, desc[UR36][R8.64] ;  /* 0x0000002408171981 */ /* 0x0002a2000c1e1920 */
[----:B------:R-:W-:Y:S01]  /*9490*/  IADD3 R6, P2, R18, R6, RZ ;  /* 0x0000000612067210 */ /* 0x000fe20007f5e0ff */
[----:B------:R-:W-:Y:S01]  /*94a0*/  IMAD.U32 R161, RZ, RZ, UR8 ;  /* 0x00000008ffa17e24 */ /* 0x000fe2000f8e00ff */
[----:B------:R-:W-:Y:S01]  /*94b0*/  ISETP.GT.AND P4, PT, R0, 0x1, P0 ;  /* 0x000000010000780c */ /* 0x000fe20000784270 */
[----:B------:R-:W-:Y:S01]  /*94c0*/  IMAD.U32 R160, RZ, RZ, UR9 ;  /* 0x00000009ffa07e24 */ /* 0x000fe2000f8e00ff */
[----:B------:R-:W-:Y:S01]  /*94d0*/  BSSY B1, `(.L_x_32) ;  /* 0x0000012000017945 */ /* 0x000fe20003800000 */
[----:B------:R-:W-:Y:S02]  /*94e0*/  IMAD.X R7, R19, 0x1, R156, P2 ;  /* 0x0000000113077824 */ /* 0x000fe400010e069c */
[----:B------:R-:W-:Y:S02]  /*94f0*/  IMAD.SHL.U32 R161, R161, 0x20, RZ ;  /* 0x00000020a1a17824 */ /* 0x000fe400078e00ff */
[----:B------:R-:W-:-:S05]  /*9500*/  IMAD.WIDE.U32 R6, R22, UR43, R6 ;  /* 0x0000002b16067c25 */ /* 0x000fca000f8e0006 */
[----:B------:R-:W-:Y:S02]  /*9510*/  IADD3 R7, R159, R7, RZ ;  /* 0x000000079f077210 */ /* 0x000fe40007ffe0ff */
[----:B-1----:R-:W-:-:S04]  /*9520*/  LEA R8, P2, R6, R12, 0x2 ;  /* 0x0000000c06087211 */ /* 0x002fc800078410ff */
[----:B------:R-:W-:Y:S01]  /*9530*/  LEA.HI.X R9, R6, R13, R7, 0x2, P2 ;  /* 0x0000000d06097211 */ /* 0x000fe200010f1407 */
[----:B------:R-:W-:-:S05]  /*9540*/  IMAD.U32 R6, RZ, RZ, UR8 ;  /* 0x00000008ff067e24 */ /* 0x000fca000f8e00ff */
[----:B------:R-:W-:Y:S02]  /*9550*/  SHF.L.U64.HI R160, R6, 0x5, R160 ;  /* 0x0000000506a07819 */ /* 0x000fe400000102a0 */
[----:B------:R-:W-:-:S05]  /*9560*/  IADD3 R6, P2, R161, R4, RZ ;  /* 0x00000004a1067210 */ /* 0x000fca0007f5e0ff */
[----:B------:R-:W-:Y:S01]  /*9570*/  IMAD.X R7, R160, 0x1, R5, P2 ;  /* 0x00000001a0077824 */ /* 0x000fe200010e0605 */
[----:B--2---:R-:W-:-:S05]  /*9580*/  LOP3.LUT R156, R23, 0xffffe000, RZ, 0xc0, !PT ;  /* 0xffffe000179c7812 */ /* 0x004fca00078ec0ff */
[----:B------:R-:W-:-:S04]  /*9590*/  FMUL R156, R156, R16 ;  /* 0x000000109c9c7220 */ /* 0x000fc80000400000 */
[----:B---3--:R-:W-:-:S05]  /*95a0*/  FFMA R156, R157, R2, R156 ;  /* 0x000000029d9c7223 */ /* 0x008fca000000009c */
[----:B------:R-:W-:-:S05]  /*95b0*/  F2FP.TF32.F32.PACK_B R156, R156 ;  /* 0x0000009cff9c723e */ /* 0x000fca00024050ff */
[----:B------:R1:W-:Y:S01]  /*95c0*/  @P1 STG.E desc[UR36][R6.64], R156 ;  /* 0x0000009c06001986 */ /* 0x0003e2000c101924 */
[----:B------:R-:W-:Y:S05]  /*95d0*/  @!P4 BRA `(.L_x_33) ;  /* 0x000000000004c947 */ /* 0x000fea0003800000 */
[----:B------:R2:W5:Y:S02]  /*95e0*/  LDG.E.LTC128B R23, desc[UR36][R8.64+0x4] ;  /* 0x0000042408177981 */ /* 0x000564000c1e1920 */
.L_x_33:
[----:B------:R-:W-:Y:S05]  /*95f0*/  BSYNC B1 ;  /* 0x0000000000017941 */ /* 0x000fea0003800000 */
.L_x_32:
[----:B------:R-:W3:Y:S01]  /*9600*/  LDL.LU R157, [R1+0xc] ;  /* 0x00000c00019d7983 */ /* 0x000ee20000300800 */
[----:B-1---5:R-:W-:Y:S01]  /*9610*/  LOP3.LUT R156, R23, 0xffffe000, RZ, 0xc0, !PT ;  /* 0xffffe000179c7812 */ /* 0x022fe200078ec0ff */
[----:B------:R-:W-:Y:S01]  /*9620*/  BSSY B1, `(.L_x_34) ;  /* 0x0000009000017945 */ /* 0x000fe20003800000 */
[----:B------:R-:W-:-:S03]  /*9630*/  ISETP.GT.AND P1, PT, R0, 0x8, P3 ;  /* 0x000000080000780c */ /* 0x000fc60001f24270 */
[----:B------:R-:W-:-:S04]  /*9640*/  FMUL R156, R156, R16 ;  /* 0x000000109c9c7220 */ /* 0x000fc80000400000 */
[----:B---3--:R-:W-:-:S05]  /*9650*/  FFMA R156, R157, R2, R156 ;  /* 0x000000029d9c7223 */ /* 0x008fca000000009c */
[----:B------:R-:W-:-:S05]  /*9660*/  F2FP.TF32.F32.PACK_B R156, R156 ;  /* 0x0000009cff9c723e */ /* 0x000fca00024050ff */
[----:B------:R1:W-:Y:S02]  /*9670*/  @P4 STG.E desc[UR36][R6.64+0x4], R156 ;  /* 0x0000049c06004986 */ /* 0x0003e4000c101924 */
[----:B-1----:R-:W-:Y:S01]  /*9680*/  IMAD.MOV.U32 R156, RZ, RZ, R23 ;  /* 0x000000ffff9c7224 */ /* 0x002fe200078e0017 */
[----:B------:R-:W-:Y:S06]  /*9690*/  @!P1 BRA `(.L_x_35) ;  /* 0x0000000000049947 */ /* 0x000fec0003800000 */
[----:B------:R1:W5:Y:S02]  /*96a0*/  LDG.E.LTC128B R156, desc[UR36][R10.64+0x20] ;  /* 0x000020240a9c7981 */ /* 0x000364000c1e1920 */
.L_x_35:
[----:B------:R-:W-:Y:S05]  /*96b0*/  BSYNC B1 ;  /* 0x0000000000017941 */ /* 0x000fea0003800000 */
.L_x_34:
[----:B------:R-:W3:Y:S01]  /*96c0*/  LDL.LU R157, [R1+0x10] ;  /* 0x00001000019d7983 */ /* 0x000ee20000300800 */
[----:B-----5:R-:W-:Y:S01]  /*96d0*/  LOP3.LUT R23, R156, 0xffffe000, RZ, 0xc0, !PT ;  /* 0xffffe0009c177812 */ /* 0x020fe200078ec0ff */
[----:B------:R-:W-:Y:S01]  /*96e0*/  BSSY B1, `(.L_x_36) ;  /* 0x0000008000017945 */ /* 0x000fe20003800000 */
[----:B------:R-:W-:-:S03]  /*96f0*/  ISETP.GT.AND P2, PT, R0, 0x9, P3 ;  /* 0x000000090000780c */ /* 0x000fc60001f44270 */
[----:B------:R-:W-:-:S04]  /*9700*/  FMUL R23, R23, R16 ;  /* 0x0000001017177220 */ /* 0x000fc80000400000 */
[----:B---3--:R-:W-:-:S05]  /*9710*/  FFMA R23, R157, R2, R23 ;  /* 0x000000029d177223 */ /* 0x008fca0000000017 */
[----:B------:R-:W-:-:S05]  /*9720*/  F2FP.TF32.F32.PACK_B R23, R23 ;  /* 0x00000017ff17723e */ /* 0x000fca00024050ff */
[----:B------:R3:W-:Y:S01]  /*9730*/  @P1 STG.E desc[UR36][R4.64+0x20], R23 ;  /* 0x0000201704001986 */ /* 0x0007e2000c101924 */
[----:B------:R-:W-:Y:S05]  /*9740*/  @!P2 BRA `(.L_x_37) ;  /* 0x000000000004a947 */ /* 0x000fea0003800000 */
[----:B------:R4:W5:Y:S02]  /*9750*/  LDG.E.LTC128B R156, desc[UR36][R10.64+0x24] ;  /* 0x000024240a9c7981 */ /* 0x000964000c1e1920 */
.L_x_37:
[----:B------:R-:W-:Y:S05]  /*9760*/  BSYNC B1 ;  /* 0x0000000000017941 */ /* 0x000fea0003800000 */
.L_x_36:
[----:B------:R-:W2:Y:S01]  /*9770*/  LDL.LU R157, [R1+0x14] ;  /* 0x00001400019d7983 */ /* 0x000ea20000300800 */
[----:B---3-5:R-:W-:Y:S01]  /*9780*/  LOP3.LUT R23, R156, 0xffffe000, RZ, 0xc0, !PT ;  /* 0xffffe0009c177812 */ /* 0x028fe200078ec0ff */
[----:B------:R-:W-:Y:S01]  /*9790*/  BSSY B1, `(.L_x_38) ;  /* 0x0000008000017945 */ /* 0x000fe20003800000 */
[----:B------:R-:W-:-:S03]  /*97a0*/  ISETP.GT.AND P1, PT, R0, 0x8, P0 ;  /* 0x000000080000780c */ /* 0x000fc60000724270 */
[----:B------:R-:W-:-:S04]  /*97b0*/  FMUL R23, R23, R16 ;  /* 0x0000001017177220 */ /* 0x000fc80000400000 */
[----:B--2---:R-:W-:-:S05]  /*97c0*/  FFMA R23, R157, R2, R23 ;  /* 0x000000029d177223 */ /* 0x004fca0000000017 */
[----:B------:R-:W-:-:S05]  /*97d0*/  F2FP.TF32.F32.PACK_B R23, R23 ;  /* 0x00000017ff17723e */ /* 0x000fca00024050ff */
[----:B------:R2:W-:Y:S01]  /*97e0*/  @P2 STG.E desc[UR36][R4.64+0x24], R23 ;  /* 0x0000241704002986 */ /* 0x0005e2000c101924 */
[----:B------:R-:W-:Y:S05]  /*97f0*/  @!P1 BRA `(.L_x_39) ;  /* 0x0000000000049947 */ /* 0x000fea0003800000 */
[----:B------:R3:W5:Y:S02]  /*9800*/  LDG.E.LTC128B R156, desc[UR36][R8.64+0x20] ;  /* 0x00002024089c7981 */ /* 0x000764000c1e1920 */
.L_x_39:
[----:B------:R-:W-:Y:S05]  /*9810*/  BSYNC B1 ;  /* 0x0000000000017941 */ /* 0x000fea0003800000 */
.L_x_38:
[----:B------:R-:W4:Y:S01]  /*9820*/  LDL.LU R157, [R1+0x18] ;  /* 0x00001800019d7983 */ /* 0x000f220000300800 */
[----:B--2--5:R-:W-:Y:S01]  /*9830*/  LOP3.LUT R23, R156, 0xffffe000, RZ, 0xc0, !PT ;  /* 0xffffe0009c177812 */ /* 0x024fe200078ec0ff */
[----:B------:R-:W-:Y:S01]  /*9840*/  BSSY B1, `(.L_x_40) ;  /* 0x0000008000017945 */ /* 0x000fe20003800000 */
[----:B------:R-:W-:-:S03]  /*9850*/  ISETP.GT.AND P2, PT, R0, 0x9, P0 ;  /* 0x000000090000780c */ /* 0x000fc60000744270 */
[----:B------:R-:W-:-:S04]  /*9860*/  FMUL R23, R23, R16 ;  /* 0x0000001017177220 */ /* 0x000fc80000400000 */
[----:B----4-:R-:W-:-:S05]  /*9870*/  FFMA R23, R157, R2, R23 ;  /* 0x000000029d177223 */ /* 0x010fca0000000017 */
[----:B------:R-:W-:-:S05]  /*9880*/  F2FP.TF32.F32.PACK_B R23, R23 ;  /* 0x00000017ff17723e */ /* 0x000fca00024050ff */
[----:B------:R2:W-:Y:S01]  /*9890*/  @P1 STG.E desc[UR36][R6.64+0x20], R23 ;  /* 0x0000201706001986 */ /* 0x0005e2000c101924 */
[----:B------:R-:W-:Y:S05]  /*98a0*/  @!P2 BRA `(.L_x_41) ;  /* 0x000000000004a947 */ /* 0x000fea0003800000 */
[----:B------:R4:W5:Y:S02]  /*98b0*/  LDG.E.LTC128B R156, desc[UR36][R8.64+0x24] ;  /* 0x00002424089c7981 */ /* 0x000964000c1e1920 */
.L_x_41:
[----:B------:R-:W-:Y:S05]  /*98c0*/  BSYNC B1 ;  /* 0x0000000000017941 */ /* 0x000fea0003800000 */
.L_x_40:
[----:B------:R-:W3:Y:S01]  /*98d0*/  LDL.LU R157, [R1+0x1c] ;  /* 0x00001c00019d7983 */ /* 0x000ee20000300800 */
[----:B--2--5:R-:W-:Y:S01]  /*98e0*/  LOP3.LUT R23, R156, 0xffffe000, RZ, 0xc0, !PT ;  /* 0xffffe0009c177812 */ /* 0x024fe200078ec0ff */
        /* <DEDUP_REMOVED lines=8> */
.L_x_43:
[----:B------:R-:W-:Y:S05]  /*9970*/  BSYNC B1 ;  /* 0x0000000000017941 */ /* 0x000fea0003800000 */
.L_x_42:
        /* <DEDUP_REMOVED lines=10> */
.L_x_45:
[----:B------:R-:W-:Y:S05]  /*9a20*/  BSYNC B1 ;  /* 0x0000000000017941 */ /* 0x000fea0003800000 */
.L_x_44:
        /* <DEDUP_REMOVED lines=10> */
.L_x_47:
[----:B------:R-:W-:Y:S05]  /*9ad0*/  BSYNC B1 ;  /* 0x0000000000017941 */ /* 0x000fea0003800000 */
.L_x_46:
        /* <DEDUP_REMOVED lines=10> */
.L_x_49:
[----:B------:R-:W-:Y:S05]  /*9b80*/  BSYNC B1 ;  /* 0x0000000000017941 */ /* 0x000fea0003800000 */
.L_x_48:
        /* <DEDUP_REMOVED lines=10> */
.L_x_51:
[----:B------:R-:W-:Y:S05]  /*9c30*/  BSYNC B1 ;  /* 0x0000000000017941 */ /* 0x000fea0003800000 */
.L_x_50:
        /* <DEDUP_REMOVED lines=10> */
.L_x_53:
[----:B------:R-:W-:Y:S05]  /*9ce0*/  BSYNC B1 ;  /* 0x0000000000017941 */ /* 0x000fea0003800000 */
.L_x_52:
        /* <DEDUP_REMOVED lines=10> */
.L_x_55:
[----:B------:R-:W-:Y:S05]  /*9d90*/  BSYNC B1 ;  /* 0x0000000000017941 */ /* 0x000fea0003800000 */
.L_x_54:
        /* <DEDUP_REMOVED lines=10> */
.L_x_57:
[----:B------:R-:W-:Y:S05]  /*9e40*/  BSYNC B1 ;  /* 0x0000000000017941 */ /* 0x000fea0003800000 */
.L_x_56:
        /* <DEDUP_REMOVED lines=10> */
.L_x_59:
[----:B------:R-:W-:Y:S05]  /*9ef0*/  BSYNC B1 ;  /* 0x0000000000017941 */ /* 0x000fea0003800000 */
.L_x_58:
        /* <DEDUP_REMOVED lines=10> */
.L_x_61:
[----:B------:R-:W-:Y:S05]  /*9fa0*/  BSYNC B1 ;  /* 0x0000000000017941 */ /* 0x000fea0003800000 */
.L_x_60:
        /* <DEDUP_REMOVED lines=10> */
.L_x_63:
[----:B------:R-:W-:Y:S05]  /*a050*/  BSYNC B1 ;  /* 0x0000000000017941 */ /* 0x000fea0003800000 */
.L_x_62:
        /* <DEDUP_REMOVED lines=10> */
.L_x_65:
[----:B------:R-:W-:Y:S05]  /*a100*/  BSYNC B1 ;  /* 0x0000000000017941 */ /* 0x000fea0003800000 */
.L_x_64:
        /* <DEDUP_REMOVED lines=10> */
.L_x_67:
[----:B------:R-:W-:Y:S05]  /*a1b0*/  BSYNC B1 ;  /* 0x0000000000017941 */ /* 0x000fea0003800000 */
.L_x_66:
        /* <DEDUP_REMOVED lines=10> */
.L_x_69:
[----:B------:R-:W-:Y:S05]  /*a260*/  BSYNC B1 ;  /* 0x0000000000017941 */ /* 0x000fea0003800000 */
.L_x_68:
        /* <DEDUP_REMOVED lines=10> */
.L_x_71:
[----:B------:R-:W-:Y:S05]  /*a310*/  BSYNC B1 ;  /* 0x0000000000017941 */ /* 0x000fea0003800000 */
.L_x_70:
        /* <DEDUP_REMOVED lines=10> */
.L_x_73:
[----:B------:R-:W-:Y:S05]  /*a3c0*/  BSYNC B1 ;  /* 0x0000000000017941 */ /* 0x000fea0003800000 */
.L_x_72:
        /* <DEDUP_REMOVED lines=10> */
.L_x_75:
[----:B------:R-:W-:Y:S05]  /*a470*/  BSYNC B1 ;  /* 0x0000000000017941 */ /* 0x000fea0003800000 */
.L_x_74:
        /* <DEDUP_REMOVED lines=10> */
.L_x_77:
[----:B------:R-:W-:Y:S05]  /*a520*/  BSYNC B1 ;  /* 0x0000000000017941 */ /* 0x000fea0003800000 */
.L_x_76:
        /* <DEDUP_REMOVED lines=10> */
.L_x_79:
[----:B------:R-:W-:Y:S05]  /*a5d0*/  BSYNC B1 ;  /* 0x0000000000017941 */ /* 0x000fea0003800000 */
.L_x_78:
        /* <DEDUP_REMOVED lines=10> */
.L_x_81:
[----:B------:R-:W-:Y:S05]  /*a680*/  BSYNC B1 ;  /* 0x0000000000017941 */ /* 0x000fea0003800000 */
.L_x_80:
        /* <DEDUP_REMOVED lines=10> */
.L_x_83:
[----:B------:R-:W-:Y:S05]  /*a730*/  BSYNC B1 ;  /* 0x0000000000017941 */ /* 0x000fea0003800000 */
.L_x_82:
        /* <DEDUP_REMOVED lines=10> */
.L_x_85:
[----:B------:R-:W-:Y:S05]  /*a7e0*/  BSYNC B1 ;  /* 0x0000000000017941 */ /* 0x000fea0003800000 */
.L_x_84:
        /* <DEDUP_REMOVED lines=10> */
.L_x_87:
[----:B------:R-:W-:Y:S05]  /*a890*/  BSYNC B1 ;  /* 0x0000000000017941 */ /* 0x000fea0003800000 */
.L_x_86:
        /* <DEDUP_REMOVED lines=10> */
.L_x_89:
[----:B------:R-:W-:Y:S05]  /*a940*/  BSYNC B1 ;  /* 0x0000000000017941 */ /* 0x000fea0003800000 */
.L_x_88:
        /* <DEDUP_REMOVED lines=10> */
.L_x_91:
[----:B------:R-:W-:Y:S05]  /*a9f0*/  BSYNC B1 ;  /* 0x0000000000017941 */ /* 0x000fea0003800000 */
.L_x_90:
        /* <DEDUP_REMOVED lines=10> */
.L_x_93:
[----:B------:R-:W-:Y:S05]  /*aaa0*/  BSYNC B1 ;  /* 0x0000000000017941 */ /* 0x000fea0003800000 */
.L_x_92:
        /* <DEDUP_REMOVED lines=10> */
.L_x_95:
[----:B------:R-:W-:Y:S05]  /*ab50*/  BSYNC B1 ;  /* 0x0000000000017941 */ /* 0x000fea0003800000 */
.L_x_94:
        /* <DEDUP_REMOVED lines=10> */
.L_x_97:
[----:B------:R-:W-:Y:S05]  /*ac00*/  BSYNC B1 ;  /* 0x0000000000017941 */ /* 0x000fea0003800000 */
.L_x_96:
        /* <DEDUP_REMOVED lines=10> */
.L_x_99:
[----:B------:R-:W-:Y:S05]  /*acb0*/  BSYNC B1 ;  /* 0x0000000000017941 */ /* 0x000fea0003800000 */
.L_x_98:
        /* <DEDUP_REMOVED lines=10> */
.L_x_101:
[----:B------:R-:W-:Y:S05]  /*ad60*/  BSYNC B1 ;  /* 0x0000000000017941 */ /* 0x000fea0003800000 */
.L_x_100:
        /* <DEDUP_REMOVED lines=10> */
.L_x_103:
[----:B------:R-:W-:Y:S05]  /*ae10*/  BSYNC B1 ;  /* 0x0000000000017941 */ /* 0x000fea0003800000 */
.L_x_102:
        /* <DEDUP_REMOVED lines=10> */
.L_x_105:
[----:B------:R-:W-:Y:S05]  /*aec0*/  BSYNC B1 ;  /* 0x0000000000017941 */ /* 0x000fea0003800000 */
.L_x_104:
        /* <DEDUP_REMOVED lines=10> */
.L_x_107:
[----:B------:R-:W-:Y:S05]  /*af70*/  BSYNC B1 ;  /* 0x0000000000017941 */ /* 0x000fea0003800000 */
.L_x_106:
        /* <DEDUP_REMOVED lines=10> */
.L_x_109:
[----:B------:R-:W-:Y:S05]  /*b020*/  BSYNC B1 ;  /* 0x0000000000017941 */ /* 0x000fea0003800000 */
.L_x_108:
        /* <DEDUP_REMOVED lines=10> */
.L_x_111:
[----:B------:R-:W-:Y:S05]  /*b0d0*/  BSYNC B1 ;  /* 0x0000000000017941 */ /* 0x000fea0003800000 */
.L_x_110:
        /* <DEDUP_REMOVED lines=10> */
.L_x_113:
[----:B------:R-:W-:Y:S05]  /*b180*/  BSYNC B1 ;  /* 0x0000000000017941 */ /* 0x000fea0003800000 */
.L_x_112:
        /* <DEDUP_REMOVED lines=10> */
.L_x_115:
[----:B------:R-:W-:Y:S05]  /*b230*/  BSYNC B1 ;  /* 0x0000000000017941 */ /* 0x000fea0003800000 */
.L_x_114:
        /* <DEDUP_REMOVED lines=10> */
.L_x_117:
[----:B------:R-:W-:Y:S05]  /*b2e0*/  BSYNC B1 ;  /* 0x0000000000017941 */ /* 0x000fea0003800000 */
.L_x_116:
        /* <DEDUP_REMOVED lines=10> */
.L_x_119:
[----:B------:R-:W-:Y:S05]  /*b390*/  BSYNC B1 ;  /* 0x0000000000017941 */ /* 0x000fea0003800000 */
.L_x_118:
        /* <DEDUP_REMOVED lines=10> */
.L_x_121:
[----:B------:R-:W-:Y:S05]  /*b440*/  BSYNC B1 ;  /* 0x0000000000017941 */ /* 0x000fea0003800000 */
.L_x_120:
[----:B--2---:R-:W2:Y:S01]  /*b450*/  LDL.LU R23, [R1+0xbc] ;  /* 0x0000bc0001177983 */ /* 0x004ea20000300800 */
[----:B-----5:R-:W-:Y:S01]  /*b460*/  LOP3.LUT R157, R156, 0xffffe000, RZ, 0xc0, !PT ;  /* 0xffffe0009c9d7812 */ /* 0x020fe200078ec0ff */
[----:B------:R-:W-:Y:S01]  /*b470*/  BSSY B1, `(.L_x_122) ;  /* 0x0000009000017945 */ /* 0x000fe20003800000 */
[----:B------:R-:W-:-:S03]  /*b480*/  ISETP.GT.AND P1, PT, R0, 0x60, P3 ;  /* 0x000000600000780c */ /* 0x000fc60001f24270 */
[----:B------:R-:W-:-:S04]  /*b490*/  FMUL R157, R157, R16 ;  /* 0x000000109d9d7220 */ /* 0x000fc80000400000 */
[----:B--2---:R-:W-:Y:S01]  /*b4a0*/  FFMA R157, R23, R2, R157 ;  /* 0x00000002179d7223 */ /* 0x004fe2000000009d */
[----:B------:R-:W-:-:S04]  /*b4b0*/  IMAD.MOV.U32 R23, RZ, RZ, R156 ;  /* 0x000000ffff177224 */ /* 0x000fc800078e009c */
[----:B------:R-:W-:-:S05]  /*b4c0*/  F2FP.TF32.F32.PACK_B R157, R157 ;  /* 0x0000009dff9d723e */ /* 0x000fca00024050ff */
[----:B------:R2:W-:Y:S01]  /*b4d0*/  @P2 STG.E desc[UR36][R6.64+0x164], R157 ;  /* 0x0001649d06002986 */ /* 0x0005e2000c101924 */
[----:B------:R-:W-:Y:S05]  /*b4e0*/  @!P1 BRA `(.L_x_123) ;  /* 0x0000000000049947 */ /* 0x000fea0003800000 */
[----:B------:R0:W5:Y:S02]  /*b4f0*/  LDG.E.LTC128B R23, desc[UR36][R10.64+0x180] ;  /* 0x000180240a177981 */ /* 0x000164000c1e1920 */
.L_x_123:
[----:B------:R-:W-:Y:S05]  /*b500*/  BSYNC B1 ;  /* 0x0000000000017941 */ /* 0x000fea0003800000 */
.L_x_122:
[----:B--2---:R-:W2:Y:S01]  /*b510*/  LDL.LU R157, [R1+0xc0] ;  /* 0x0000c000019d7983 */ /* 0x004ea20000300800 */
[----:B-----5:R-:W-:Y:S01]  /*b520*/  LOP3.LUT R156, R23, 0xffffe000, RZ, 0xc0, !PT ;  /* 0xffffe000179c7812 */ /* 0x020fe200078ec0ff */
        /* <DEDUP_REMOVED lines=8> */
.L_x_125:
[----:B------:R-:W-:Y:S05]  /*b5b0*/  BSYNC B1 ;  /* 0x0000000000017941 */ /* 0x000fea0003800000 */
.L_x_124:
        /* <DEDUP_REMOVED lines=10> */
.L_x_127:
[----:B------:R-:W-:Y:S05]  /*b660*/  BSYNC B1 ;  /* 0x0000000000017941 */ /* 0x000fea0003800000 */
.L_x_126:
        /* <DEDUP_REMOVED lines=10> */
.L_x_129:
[----:B------:R-:W-:Y:S05]  /*b710*/  BSYNC B1 ;  /* 0x0000000000017941 */ /* 0x000fea0003800000 */
.L_x_128:
        /* <DEDUP_REMOVED lines=10> */
.L_x_131:
[----:B------:R-:W-:Y:S05]  /*b7c0*/  BSYNC B1 ;  /* 0x0000000000017941 */ /* 0x000fea0003800000 */
.L_x_130:
        /* <DEDUP_REMOVED lines=10> */
.L_x_133:
[----:B------:R-:W-:Y:S05]  /*b870*/  BSYNC B1 ;  /* 0x0000000000017941 */ /* 0x000fea0003800000 */
.L_x_132:
        /* <DEDUP_REMOVED lines=10> */
.L_x_135:
[----:B------:R-:W-:Y:S05]  /*b920*/  BSYNC B1 ;  /* 0x0000000000017941 */ /* 0x000fea0003800000 */
.L_x_134:
        /* <DEDUP_REMOVED lines=10> */
.L_x_137:
[----:B------:R-:W-:Y:S05]  /*b9d0*/  BSYNC B1 ;  /* 0x0000000000017941 */ /* 0x000fea0003800000 */
.L_x_136:
        /* <DEDUP_REMOVED lines=10> */
.L_x_139:
[----:B------:R-:W-:Y:S05]  /*ba80*/  BSYNC B1 ;  /* 0x0000000000017941 */ /* 0x000fea0003800000 */
.L_x_138:
        /* <DEDUP_REMOVED lines=10> */
.L_x_141:
[----:B------:R-:W-:Y:S05]  /*bb30*/  BSYNC B1 ;  /* 0x0000000000017941 */ /* 0x000fea0003800000 */
.L_x_140:
        /* <DEDUP_REMOVED lines=10> */
.L_x_143:
[----:B------:R-:W-:Y:S05]  /*bbe0*/  BSYNC B1 ;  /* 0x0000000000017941 */ /* 0x000fea0003800000 */
.L_x_142:
        /* <DEDUP_REMOVED lines=10> */
.L_x_145:
[----:B------:R-:W-:Y:S05]  /*bc90*/  BSYNC B1 ;  /* 0x0000000000017941 */ /* 0x000fea0003800000 */
.L_x_144:
        /* <DEDUP_REMOVED lines=10> */
.L_x_147:
[----:B------:R-:W-:Y:S05]  /*bd40*/  BSYNC B1 ;  /* 0x0000000000017941 */ /* 0x000fea0003800000 */
.L_x_146:
        /* <DEDUP_REMOVED lines=10> */
.L_x_149:
[----:B------:R-:W-:Y:S05]  /*bdf0*/  BSYNC B1 ;  /* 0x0000000000017941 */ /* 0x000fea0003800000 */
.L_x_148:
        /* <DEDUP_REMOVED lines=10> */
.L_x_151:
[----:B------:R-:W-:Y:S05]  /*bea0*/  BSYNC B1 ;  /* 0x0000000000017941 */ /* 0x000fea0003800000 */
.L_x_150:
        /* <DEDUP_REMOVED lines=10> */
.L_x_153:
[----:B------:R-:W-:Y:S05]  /*bf50*/  BSYNC B1 ;  /* 0x0000000000017941 */ /* 0x000fea0003800000 */
.L_x_152:
        /* <DEDUP_REMOVED lines=10> */
.L_x_155:
[----:B------:R-:W-:Y:S05]  /*c000*/  BSYNC B1 ;  /* 0x0000000000017941 */ /* 0x000fea0003800000 */
.L_x_154:
        /* <DEDUP_REMOVED lines=10> */
.L_x_157:
[----:B------:R-:W-:Y:S05]  /*c0b0*/  BSYNC B1 ;  /* 0x0000000000017941 */ /* 0x000fea0003800000 */
.L_x_156:
        /* <DEDUP_REMOVED lines=10> */
.L_x_159:
[----:B------:R-:W-:Y:S05]  /*c160*/  BSYNC B1 ;  /* 0x0000000000017941 */ /* 0x000fea0003800000 */
.L_x_158:
        /* <DEDUP_REMOVED lines=10> */
.L_x_161:
[----:B------:R-:W-:Y:S05]  /*c210*/  BSYNC B1 ;  /* 0x0000000000017941 */ /* 0x000fea0003800000 */
.L_x_160:
        /* <DEDUP_REMOVED lines=10> */
.L_x_163:
[----:B------:R-:W-:Y:S05]  /*c2c0*/  BSYNC B1 ;  /* 0x0000000000017941 */ /* 0x000fea0003800000 */
.L_x_162:
        /* <DEDUP_REMOVED lines=10> */
.L_x_165:
[----:B------:R-:W-:Y:S05]  /*c370*/  BSYNC B1 ;  /* 0x0000000000017941 */ /* 0x000fea0003800000 */
.L_x_164:
        /* <DEDUP_REMOVED lines=10> */
.L_x_167:
[----:B------:R-:W-:Y:S05]  /*c420*/  BSYNC B1 ;  /* 0x0000000000017941 */ /* 0x000fea0003800000 */
.L_x_166:
        /* <DEDUP_REMOVED lines=10> */
.L_x_169:
[----:B------:R-:W-:Y:S05]  /*c4d0*/  BSYNC B1 ;  /* 0x0000000000017941 */ /* 0x000fea0003800000 */
.L_x_168:
        /* <DEDUP_REMOVED lines=10> */
.L_x_171:
[----:B------:R-:W-:Y:S05]  /*c580*/  BSYNC B1 ;  /* 0x0000000000017941 */ /* 0x000fea0003800000 */
.L_x_170:
        /* <DEDUP_REMOVED lines=10> */
.L_x_173:
[----:B------:R-:W-:Y:S05]  /*c630*/  BSYNC B1 ;  /* 0x0000000000017941 */ /* 0x000fea0003800000 */
.L_x_172:
        /* <DEDUP_REMOVED lines=10> */
.L_x_175:
[----:B------:R-:W-:Y:S05]  /*c6e0*/  BSYNC B1 ;  /* 0x0000000000017941 */ /* 0x000fea0003800000 */
.L_x_174:
        /* <DEDUP_REMOVED lines=10> */
.L_x_177:
[----:B------:R-:W-:Y:S05]  /*c790*/  BSYNC B1 ;  /* 0x0000000000017941 */ /* 0x000fea0003800000 */
.L_x_176:
        /* <DEDUP_REMOVED lines=10> */
.L_x_179:
[----:B------:R-:W-:Y:S05]  /*c840*/  BSYNC B1 ;  /* 0x0000000000017941 */ /* 0x000fea0003800000 */
.L_x_178:
        /* <DEDUP_REMOVED lines=10> */
.L_x_181:
[----:B------:R-:W-:Y:S05]  /*c8f0*/  BSYNC B1 ;  /* 0x0000000000017941 */ /* 0x000fea0003800000 */
.L_x_180:
        /* <DEDUP_REMOVED lines=10> */
.L_x_183:
[----:B------:R-:W-:Y:S05]  /*c9a0*/  BSYNC B1 ;  /* 0x0000000000017941 */ /* 0x000fea0003800000 */
.L_x_182:
        /* <DEDUP_REMOVED lines=10> */
.L_x_185:
[----:B------:R-:W-:Y:S05]  /*ca50*/  BSYNC B1 ;  /* 0x0000000000017941 */ /* 0x000fea0003800000 */
.L_x_184:
        /* <DEDUP_REMOVED lines=10> */
.L_x_187:
[----:B------:R-:W-:Y:S05]  /*cb00*/  BSYNC B1 ;  /* 0x0000000000017941 */ /* 0x000fea0003800000 */
.L_x_186:
        /* <DEDUP_REMOVED lines=10> */
.L_x_189:
[----:B------:R-:W-:Y:S05]  /*cbb0*/  BSYNC B1 ;  /* 0x0000000000017941 */ /* 0x000fea0003800000 */
.L_x_188:
        /* <DEDUP_REMOVED lines=10> */
.L_x_191:
[----:B------:R-:W-:Y:S05]  /*cc60*/  BSYNC B1 ;  /* 0x0000000000017941 */ /* 0x000fea0003800000 */
.L_x_190:
        /* <DEDUP_REMOVED lines=10> */
.L_x_193:
[----:B------:R-:W-:Y:S05]  /*cd10*/  BSYNC B1 ;  /* 0x0000000000017941 */ /* 0x000fea0003800000 */
.L_x_192:
        /* <DEDUP_REMOVED lines=10> */
.L_x_195:
[----:B------:R-:W-:Y:S05]  /*cdc0*/  BSYNC B1 ;  /* 0x0000000000017941 */ /* 0x000fea0003800000 */
.L_x_194:
        /* <DEDUP_REMOVED lines=10> */
.L_x_197:
[----:B------:R-:W-:Y:S05]  /*ce70*/  BSYNC B1 ;  /* 0x0000000000017941 */ /* 0x000fea0003800000 */
.L_x_196:
        /* <DEDUP_REMOVED lines=10> */
.L_x_199:
[----:B------:R-:W-:Y:S05]  /*cf20*/  BSYNC B1 ;  /* 0x0000000000017941 */ /* 0x000fea0003800000 */
.L_x_198:
        /* <DEDUP_REMOVED lines=10> */
.L_x_201:
[----:B------:R-:W-:Y:S05]  /*cfd0*/  BSYNC B1 ;  /* 0x0000000000017941 */ /* 0x000fea0003800000 */
.L_x_200:
        /* <DEDUP_REMOVED lines=10> */
.L_x_203:
[----:B------:R-:W-:Y:S05]  /*d080*/  BSYNC B1 ;  /* 0x0000000000017941 */ /* 0x000fea0003800000 */
.L_x_202:
        /* <DEDUP_REMOVED lines=10> */
.L_x_205:
[----:B------:R-:W-:Y:S05]  /*d130*/  BSYNC B1 ;  /* 0x0000000000017941 */ /* 0x000fea0003800000 */
.L_x_204:
        /* <DEDUP_REMOVED lines=10> */
.L_x_207:
[----:B------:R-:W-:Y:S05]  /*d1e0*/  BSYNC B1 ;  /* 0x0000000000017941 */ /* 0x000fea0003800000 */
.L_x_206:
        /* <DEDUP_REMOVED lines=10> */
.L_x_209:
[----:B------:R-:W-:Y:S05]  /*d290*/  BSYNC B1 ;  /* 0x0000000000017941 */ /* 0x000fea0003800000 */
.L_x_208:
        /* <DEDUP_REMOVED lines=10> */
.L_x_211:
[----:B------:R-:W-:Y:S05]  /*d340*/  BSYNC B1 ;  /* 0x0000000000017941 */ /* 0x000fea0003800000 */
.L_x_210:
        /* <DEDUP_REMOVED lines=10> */
.L_x_213:
[----:B------:R-:W-:Y:S05]  /*d3f0*/  BSYNC B1 ;  /* 0x0000000000017941 */ /* 0x000fea0003800000 */
.L_x_212:
        /* <DEDUP_REMOVED lines=10> */
.L_x_215:
[----:B------:R-:W-:Y:S05]  /*d4a0*/  BSYNC B1 ;  /* 0x0000000000017941 */ /* 0x000fea0003800000 */
.L_x_214:
        /* <DEDUP_REMOVED lines=10> */
.L_x_217:
[----:B------:R-:W-:Y:S05]  /*d550*/  BSYNC B1 ;  /* 0x0000000000017941 */ /* 0x000fea0003800000 */
.L_x_216:
        /* <DEDUP_REMOVED lines=10> */
.L_x_219:
[----:B------:R-:W-:Y:S05]  /*d600*/  BSYNC B1 ;  /* 0x0000000000017941 */ /* 0x000fea0003800000 */
.L_x_218:
        /* <DEDUP_REMOVED lines=10> */
.L_x_221:
[----:B------:R-:W-:Y:S05]  /*d6b0*/  BSYNC B1 ;  /* 0x0000000000017941 */ /* 0x000fea0003800000 */
.L_x_220:
        /* <DEDUP_REMOVED lines=10> */
.L_x_223:
[----:B------:R-:W-:Y:S05]  /*d760*/  BSYNC B1 ;  /* 0x0000000000017941 */ /* 0x000fea0003800000 */
.L_x_222:
        /* <DEDUP_REMOVED lines=10> */
.L_x_225:
[----:B------:R-:W-:Y:S05]  /*d810*/  BSYNC B1 ;  /* 0x0000000000017941 */ /* 0x000fea0003800000 */
.L_x_224:
        /* <DEDUP_REMOVED lines=10> */
.L_x_227:
[----:B------:R-:W-:Y:S05]  /*d8c0*/  BSYNC B1 ;  /* 0x0000000000017941 */ /* 0x000fea0003800000 */
.L_x_226:
        /* <DEDUP_REMOVED lines=10> */
.L_x_229:
[----:B------:R-:W-:Y:S05]  /*d970*/  BSYNC B1 ;  /* 0x0000000000017941 */ /* 0x000fea0003800000 */
.L_x_228:
        /* <DEDUP_REMOVED lines=10> */
.L_x_231:
[----:B------:R-:W-:Y:S05]  /*da20*/  BSYNC B1 ;  /* 0x0000000000017941 */ /* 0x000fea0003800000 */
.L_x_230:
        /* <DEDUP_REMOVED lines=10> */
.L_x_233:
[----:B------:R-:W-:Y:S05]  /*dad0*/  BSYNC B1 ;  /* 0x0000000000017941 */ /* 0x000fea0003800000 */
.L_x_232:
        /* <DEDUP_REMOVED lines=10> */
.L_x_235:
[----:B------:R-:W-:Y:S05]  /*db80*/  BSYNC B1 ;  /* 0x0000000000017941 */ /* 0x000fea0003800000 */
.L_x_234:
        /* <DEDUP_REMOVED lines=10> */
.L_x_237:
[----:B------:R-:W-:Y:S05]  /*dc30*/  BSYNC B1 ;  /* 0x0000000000017941 */ /* 0x000fea0003800000 */
.L_x_236:
        /* <DEDUP_REMOVED lines=10> */
.L_x_239:
[----:B------:R-:W-:Y:S05]  /*dce0*/  BSYNC B1 ;  /* 0x0000000000017941 */ /* 0x000fea0003800000 */
.L_x_238:
        /* <DEDUP_REMOVED lines=10> */
.L_x_241:
[----:B------:R-:W-:Y:S05]  /*dd90*/  BSYNC B1 ;  /* 0x0000000000017941 */ /* 0x000fea0003800000 */
.L_x_240:
        /* <DEDUP_REMOVED lines=10> */
.L_x_243:
[----:B------:R-:W-:Y:S05]  /*de40*/  BSYNC B1 ;  /* 0x0000000000017941 */ /* 0x000fea0003800000 */
.L_x_242:
        /* <DEDUP_REMOVED lines=10> */
.L_x_245:
[----:B------:R-:W-:Y:S05]  /*def0*/  BSYNC B1 ;  /* 0x0000000000017941 */ /* 0x000fea0003800000 */
.L_x_244:
        /* <DEDUP_REMOVED lines=10> */
.L_x_247:
[----:B------:R-:W-:Y:S05]  /*dfa0*/  BSYNC B1 ;  /* 0x0000000000017941 */ /* 0x000fea0003800000 */
.L_x_246:
        /* <DEDUP_REMOVED lines=10> */
.L_x_249:
[----:B------:R-:W-:Y:S05]  /*e050*/  BSYNC B1 ;  /* 0x0000000000017941 */ /* 0x000fea0003800000 */
.L_x_248:
        /* <DEDUP_REMOVED lines=10> */
.L_x_251:
[----:B------:R-:W-:Y:S05]  /*e100*/  BSYNC B1 ;  /* 0x0000000000017941 */ /* 0x000fea0003800000 */
.L_x_250:
        /* <DEDUP_REMOVED lines=10> */
.L_x_253:
[----:B------:R-:W-:Y:S05]  /*e1b0*/  BSYNC B1 ;  /* 0x0000000000017941 */ /* 0x000fea0003800000 */
.L_x_252:
        /* <DEDUP_REMOVED lines=10> */
.L_x_255:
[----:B------:R-:W-:Y:S05]  /*e260*/  BSYNC B1 ;  /* 0x0000000000017941 */ /* 0x000fea0003800000 */
.L_x_254:
        /* <DEDUP_REMOVED lines=10> */
.L_x_257:
[----:B------:R-:W-:Y:S05]  /*e310*/  BSYNC B1 ;  /* 0x0000000000017941 */ /* 0x000fea0003800000 */
.L_x_256:
        /* <DEDUP_REMOVED lines=10> */
.L_x_259:
[----:B------:R-:W-:Y:S05]  /*e3c0*/  BSYNC B1 ;  /* 0x0000000000017941 */ /* 0x000fea0003800000 */
.L_x_258:
        /* <DEDUP_REMOVED lines=10> */
.L_x_261:
[----:B------:R-:W-:Y:S05]  /*e470*/  BSYNC B1 ;  /* 0x0000000000017941 */ /* 0x000fea0003800000 */
.L_x_260:
        /* <DEDUP_REMOVED lines=10> */
.L_x_263:
[----:B------:R-:W-:Y:S05]  /*e520*/  BSYNC B1 ;  /* 0x0000000000017941 */ /* 0x000fea0003800000 */
.L_x_262:
        /* <DEDUP_REMOVED lines=10> */
.L_x_265:
[----:B------:R-:W-:Y:S05]  /*e5d0*/  BSYNC B1 ;  /* 0x0000000000017941 */ /* 0x000fea0003800000 */
.L_x_264:
        /* <DEDUP_REMOVED lines=10> */
.L_x_267:
[----:B------:R-:W-:Y:S05]  /*e680*/  BSYNC B1 ;  /* 0x0000000000017941 */ /* 0x000fea0003800000 */
.L_x_266:
        /* <DEDUP_REMOVED lines=10> */
.L_x_269:
[----:B------:R-:W-:Y:S05]  /*e730*/  BSYNC B1 ;  /* 0x0000000000017941 */ /* 0x000fea0003800000 */
.L_x_268:
        /* <DEDUP_REMOVED lines=10> */
.L_x_271:
[----:B------:R-:W-:Y:S05]  /*e7e0*/  BSYNC B1 ;  /* 0x0000000000017941 */ /* 0x000fea0003800000 */
.L_x_270:
        /* <DEDUP_REMOVED lines=10> */
.L_x_273:
[----:B------:R-:W-:Y:S05]  /*e890*/  BSYNC B1 ;  /* 0x0000000000017941 */ /* 0x000fea0003800000 */
.L_x_272:
        /* <DEDUP_REMOVED lines=10> */
.L_x_275:
[----:B------:R-:W-:Y:S05]  /*e940*/  BSYNC B1 ;  /* 0x0000000000017941 */ /* 0x000fea0003800000 */
.L_x_274:
        /* <DEDUP_REMOVED lines=10> */
.L_x_277:
[----:B------:R-:W-:Y:S05]  /*e9f0*/  BSYNC B1 ;  /* 0x0000000000017941 */ /* 0x000fea0003800000 */
.L_x_276:
[----:B01-34-:R-:W3:Y:S01]  /*ea00*/  LDL.LU R10, [R1+0x1f4] ;  /* 0x0001f400010a7983 */ /* 0x01bee20000300800 */
        /* <DEDUP_REMOVED lines=9> */
.L_x_279:
[----:B------:R-:W-:Y:S05]  /*eaa0*/  BSYNC B1 ;  /* 0x0000000000017941 */ /* 0x000fea0003800000 */
.L_x_278:
[----:B------:R-:W3:Y:S01]  /*eab0*/  LDL.LU R10, [R1+0x1f8] ;  /* 0x0001f800010a7983 */ /* 0x000ee20000300800 */
[----:B0----5:R-:W-:Y:S01]  /*eac0*/  LOP3.LUT R11, R23, 0xffffe000, RZ, 0xc0, !PT ;  /* 0xffffe000170b7812 */ /* 0x021fe200078ec0ff */
[----:B------:R-:W-:Y:S01]  /*ead0*/  BSSY B1, `(.L_x_280) ;  /* 0x000000b000017945 */ /* 0x000fe20003800000 */
[----:B------:R-:W-:Y:S02]  /*eae0*/  ISETP.GT.AND P1, PT, R0, 0xf9, P0 ;  /* 0x000000f90000780c */ /* 0x000fe40000724270 */
[----:B------:R-:W-:Y:S01]  /*eaf0*/  IADD3 R169, P2, R3, 0x80, RZ ;  /* 0x0000008003a97810 */ /* 0x000fe20007f5e0ff */
[----:B------:R-:W-:-:S04]  /*eb00*/  FMUL R11, R11, R16 ;  /* 0x000000100b0b7220 */ /* 0x000fc80000400000 */
[----:B------:R-:W-:Y:S02]  /*eb10*/  IMAD.X R3, RZ, RZ, UR7, P2 ;  /* 0x00000007ff037e24 */ /* 0x000fe400090e06ff */
[----:B---3--:R-:W-:Y:S02]  /*eb20*/  FFMA R11, R10, R2, R11 ;  /* 0x000000020a0b7223 */ /* 0x008fe4000000000b */
[----:B------:R-:W-:-:S03]  /*eb30*/  IMAD R10, R3, R14, RZ ;  /* 0x0000000e030a7224 */ /* 0x000fc600078e02ff */
[----:B------:R-:W-:-:S05]  /*eb40*/  F2FP.TF32.F32.PACK_B R11, R11 ;  /* 0x0000000bff0b723e */ /* 0x000fca00024050ff */
[----:B------:R0:W-:Y:S01]  /*eb50*/  @P4 STG.E desc[UR36][R6.64+0x3e0], R11 ;  /* 0x0003e00b06004986 */ /* 0x0001e2000c101924 */
[----:B------:R-:W-:Y:S05]  /*eb60*/  @!P1 BRA `(.L_x_281) ;  /* 0x0000000000049947 */ /* 0x000fea0003800000 */
[----:B------:R3:W5:Y:S02]  /*eb70*/  LDG.E.LTC128B R23, desc[UR36][R8.64+0x3e4] ;  /* 0x0003e42408177981 */ /* 0x000764000c1e1920 */
.L_x_281:
[----:B------:R-:W-:Y:S05]  /*eb80*/  BSYNC B1 ;  /* 0x0000000000017941 */ /* 0x000fea0003800000 */
.L_x_280:
[----:B0-----:R-:W4:Y:S01]  /*eb90*/  LDL.LU R11, [R1+0x1fc] ;  /* 0x0001fc00010b7983 */ /* 0x001f220000300800 */
[----:B-----5:R-:W-:Y:S01]  /*eba0*/  LOP3.LUT R3, R23, 0xffffe000, RZ, 0xc0, !PT ;  /* 0xffffe00017037812 */ /* 0x020fe200078ec0ff */
[C---:B------:R-:W-:Y:S01]  /*ebb0*/  IMAD R167, R169.reuse, R15, R10 ;  /* 0x0000000fa9a77224 */ /* 0x040fe200078e020a */
[----:B------:R-:W-:Y:S01]  /*ebc0*/  ISETP.GT.AND P0, PT, R158, 0x80, PT ;  /* 0x000000809e00780c */ /* 0x000fe20003f04270 */
[----:B-1-3--:R-:W-:-:S04]  /*ebd0*/  IMAD.WIDE.U32 R8, R169, R14, R20 ;  /* 0x0000000ea9087225 */ /* 0x00afc800078e0014 */
[----:B------:R-:W-:Y:S01]  /*ebe0*/  FMUL R3, R3, R16 ;  /* 0x0000001003037220 */ /* 0x000fe20000400000 */
[----:B------:R-:W-:Y:S01]  /*ebf0*/  ISETP.GT.AND P4, PT, R0, RZ, P0 ;  /* 0x000000ff0000720c */ /* 0x000fe20000784270 */
[----:B------:R-:W-:Y:S01]  /*ec00*/  IMAD.IADD R9, R9, 0x1, R167 ;  /* 0x0000000109097824 */ /* 0x000fe200078e02a7 */
[----:B------:R-:W-:Y:S01]  /*ec10*/  LEA R10, P2, R8, R12, 0x2 ;  /* 0x0000000c080a7211 */ /* 0x000fe200078410ff */
[----:B----4-:R-:W-:-:S03]  /*ec20*/  FFMA R15, R11, R2, R3 ;  /* 0x000000020b0f7223 */ /* 0x010fc60000000003 */
[----:B------:R-:W-:Y:S02]  /*ec30*/  LEA.HI.X R11, R8, R13, R9, 0x2, P2 ;  /* 0x0000000d080b7211 */ /* 0x000fe400010f1409 */
[----:B------:R-:W-:-:S05]  /*ec40*/  F2FP.TF32.F32.PACK_B R15, R15 ;  /* 0x0000000fff0f723e */ /* 0x000fca00024050ff */
[----:B------:R0:W-:Y:S04]  /*ec50*/  @P1 STG.E desc[UR36][R6.64+0x3e4], R15 ;  /* 0x0003e40f06001986 */ /* 0x0001e8000c101924 */
[----:B------:R-:W3:Y:S01]  /*ec60*/  @P4 LDG.E.LTC128B R23, desc[UR36][R10.64] ;  /* 0x000000240a174981 */ /* 0x000ee2000c1e1920 */
[----:B------:R-:W-:Y:S01]  /*ec70*/  IMAD.WIDE.U32 R8, R169, R14, R18 ;  /* 0x0000000ea9087225 */ /* 0x000fe200078e0012 */
[----:B------:R-:W-:Y:S01]  /*ec80*/  MOV R165, UR8 ;  /* 0x0000000800a57c02 */ /* 0x000fe20008000f00 */
[----:B------:R-:W-:Y:S01]  /*ec90*/  BSSY B1, `(.L_x_282) ;  /* 0x0000014000017945 */ /* 0x000fe20003800000 */
[----:B------:R-:W-:Y:S01]  /*eca0*/  ISETP.GT.AND P2, PT, R0, 0x1, P0 ;  /* 0x000000010000780c */ /* 0x000fe20000744270 */
[----:B------:R-:W-:Y:S02]  /*ecb0*/  IMAD.U32 R163, RZ, RZ, UR8 ;  /* 0x00000008ffa37e24 */ /* 0x000fe4000f8e00ff */
[----:B------:R-:W-:-:S02]  /*ecc0*/  IMAD.IADD R9, R167, 0x1, R9 ;  /* 0x00000001a7097824 */ /* 0x000fc400078e0209 */
[----:B------:R-:W-:Y:S02]  /*ecd0*/  IMAD.U32 R164, RZ, RZ, UR9 ;  /* 0x00000009ffa47e24 */ /* 0x000fe4000f8e00ff */
[----:B------:R-:W-:Y:S02]  /*ece0*/  IMAD.SHL.U32 R163, R163, 0x200, RZ ;  /* 0x00000200a3a37824 */ /* 0x000fe400078e00ff */
[----:B--2---:R-:W-:Y:S01]  /*ecf0*/  IMAD.WIDE.U32 R156, R22, UR43, R8 ;  /* 0x0000002b169c7c25 */ /* 0x004fe2000f8e0008 */
[----:B------:R-:W-:Y:S02]  /*ed00*/  SHF.L.U64.HI R165, R165, 0x9, R164 ;  /* 0x00000009a5a57819 */ /* 0x000fe400000102a4 */
[----:B------:R-:W-:Y:S02]  /*ed10*/  IADD3 R8, P1, R163, R4, RZ ;  /* 0x00000004a3087210 */ /* 0x000fe40007f3e0ff */
[----:B0-----:R-:W-:-:S03]  /*ed20*/  LEA R6, P3, R156, R12, 0x2 ;  /* 0x0000000c9c067211 */ /* 0x001fc600078610ff */
[----:B------:R-:W-:Y:S01]  /*ed30*/  IMAD.X R9, R165, 0x1, R5, P1 ;  /* 0x00000001a5097824 */ /* 0x000fe200008e0605 */
[----:B---3--:R-:W-:-:S05]  /*ed40*/  LOP3.LUT R3, R23, 0xffffe000, RZ, 0xc0, !PT ;  /* 0xffffe00017037812 */ /* 0x008fca00078ec0ff */
[----:B------:R-:W-:-:S04]  /*ed50*/  FMUL R3, R3, R16 ;  /* 0x0000001003037220 */ /* 0x000fc80000400000 */
[----:B------:R-:W-:Y:S01]  /*ed60*/  FFMA R11, R24, R2, R3 ;  /* 0x00000002180b7223 */ /* 0x000fe20000000003 */
[----:B------:R-:W-:-:S04]  /*ed70*/  IMAD.IADD R3, R159, 0x1, R157 ;  /* 0x000000019f037824 */ /* 0x000fc800078e029d */
[----:B------:R-:W-:Y:S02]  /*ed80*/  F2FP.TF32.F32.PACK_B R11, R11 ;  /* 0x0000000bff0b723e */ /* 0x000fe400024050ff */
[----:B------:R-:W-:-:S03]  /*ed90*/  LEA.HI.X R7, R156, R13, R3, 0x2, P3 ;  /* 0x0000000d9c077211 */ /* 0x000fc600018f1403 */
[----:B------:R0:W-:Y:S01]  /*eda0*/  @P4 STG.E desc[UR36][R8.64], R11 ;  /* 0x0000000b08004986 */ /* 0x0001e2000c101924 */
[----:B------:R-:W-:Y:S05]  /*edb0*/  @!P2 BRA `(.L_x_283) ;  /* 0x000000000004a947 */ /* 0x000fea0003800000 */
[----:B------:R1:W5:Y:S02]  /*edc0*/  LDG.E.LTC128B R23, desc[UR36][R6.64+0x4] ;  /* 0x0000042406177981 */ /* 0x000364000c1e1920 */
.L_x_283:
[----:B------:R-:W-:Y:S05]  /*edd0*/  BSYNC B1 ;  /* 0x0000000000017941 */ /* 0x000fea0003800000 */
.L_x_282:
[----:B-----5:R-:W-:Y:S01]  /*ede0*/  LOP3.LUT R3, R23, 0xffffe000, RZ, 0xc0, !PT ;  /* 0xffffe00017037812 */ /* 0x020fe200078ec0ff */
[----:B------:R-:W-:Y:S01]  /*edf0*/  IMAD.WIDE.U32 R14, R169, R14, R154 ;  /* 0x0000000ea90e7225 */ /* 0x000fe200078e009a */
[----:B------:R-:W-:Y:S01]  /*ee00*/  ISETP.GT.AND P1, PT, R158, 0x88, PT ;  /* 0x000000889e00780c */ /* 0x000fe20003f24270 */
[----:B------:R-:W-:Y:S02]  /*ee10*/  BSSY B1, `(.L_x_284) ;  /* 0x0000010000017945 */ /* 0x000fe40003800000 */
[----:B------:R-:W-:Y:S01]  /*ee20*/  FMUL R10, R3, R16 ;  /* 0x00000010030a7220 */ /* 0x000fe20000400000 */
[----:B------:R-:W-:Y:S01]  /*ee30*/  ISETP.GT.AND P3, PT, R0, RZ, P1 ;  /* 0x000000ff0000720c */ /* 0x000fe20000f64270 */
[----:B------:R-:W-:Y:S01]  /*ee40*/  IMAD.IADD R167, R167, 0x1, R15 ;  /* 0x00000001a7a77824 */ /* 0x000fe200078e020f */
[----:B------:R-:W-:Y:S01]  /*ee50*/  IADD3 R152, P4, R152, R14, RZ ;  /* 0x0000000e98987210 */ /* 0x000fe20007f9e0ff */
[----:B------:R-:W-:Y:S01]  /*ee60*/  FFMA R25, R25, R2, R10 ;  /* 0x0000000219197223 */ /* 0x000fe2000000000a */
[----:B------:R-:W-:Y:S01]  /*ee70*/  IADD3 R14, P5, R18, R14, RZ ;  /* 0x0000000e120e7210 */ /* 0x000fe20007fbe0ff */
[----:B------:R-:W-:-:S02]  /*ee80*/  IMAD.MOV.U32 R3, RZ, RZ, R23 ;  /* 0x000000ffff037224 */ /* 0x000fc400078e0017 */
[----:B------:R-:W-:Y:S01]  /*ee90*/  IMAD.X R20, R167, 0x1, R21, P4 ;  /* 0x00000001a7147824 */ /* 0x000fe200020e0615 */
[----:B------:R-:W-:Y:S01]  /*eea0*/  F2FP.TF32.F32.PACK_B R25, R25 ;  /* 0x00000019ff19723e */ /* 0x000fe200024050ff */
[----:B------:R-:W-:Y:S01]  /*eeb0*/  IMAD.X R15, R19, 0x1, R167, P5 ;  /* 0x00000001130f7824 */ /* 0x000fe200028e06a7 */
[----:B------:R-:W-:-:S03]  /*eec0*/  LEA R10, P4, R152, R12, 0x2 ;  /* 0x0000000c980a7211 */ /* 0x000fc600078810ff */
[----:B------:R2:W-:Y:S01]  /*eed0*/  @P2 STG.E desc[UR36][R8.64+0x4], R25 ;  /* 0x0000041908002986 */ /* 0x0005e2000c101924 */
[----:B0-----:R-:W-:Y:S01]  /*eee0*/  LEA.HI.X R11, R152, R13, R20, 0x2, P4 ;  /* 0x0000000d980b7211 */ /* 0x001fe200020f1414 */
[----:B------:R-:W-:Y:S08]  /*eef0*/  @!P3 BRA `(.L_x_285) ;  /* 0x000000000004b947 */ /* 0x000ff00003800000 */
[----:B------:R0:W5:Y:S02]  /*ef00*/  LDG.E.LTC128B R3, desc[UR36][R10.64] ;  /* 0x000000240a037981 */ /* 0x000164000c1e1920 */
.L_x_285:
[----:B------:R-:W-:Y:S05]  /*ef10*/  BSYNC B1 ;  /* 0x0000000000017941 */ /* 0x000fea0003800000 */
.L_x_284:
[----:B0----5:R-:W-:Y:S01]  /*ef20*/  LOP3.LUT R11, R3, 0xffffe000, RZ, 0xc0, !PT ;  /* 0xffffe000030b7812 */ /* 0x021fe200078ec0ff */
[----:B------:R-:W-:Y:S01]  /*ef30*/  IMAD.WIDE.U32 R22, R22, UR43, R14 ;  /* 0x0000002b16167c25 */ /* 0x000fe2000f8e000e */
[----:B------:R-:W-:Y:S01]  /*ef40*/  IADD3 R10, P2, R8, R161, RZ ;  /* 0x000000a1080a7210 */ /* 0x000fe20007f5e0ff */
[----:B------:R-:W-:Y:S01]  /*ef50*/  BSSY B1, `(.L_x_286) ;  /* 0x000000c000017945 */ /* 0x000fe20003800000 */
[----:B------:R-:W-:Y:S01]  /*ef60*/  ISETP.GT.AND P5, PT, R0, 0x1, P1 ;  /* 0x000000010000780c */ /* 0x000fe20000fa4270 */
[----:B------:R-:W-:Y:S01]  /*ef70*/  FMUL R11, R11, R16 ;  /* 0x000000100b0b7220 */ /* 0x000fe20000400000 */
[----:B------:R-:W-:Y:S01]  /*ef80*/  IMAD.IADD R159, R159, 0x1, R23 ;  /* 0x000000019f9f7824 */ /* 0x000fe200078e0217 */
[----:B------:R-:W-:Y:S02]  /*ef90*/  LEA R12, P4, R22, R12, 0x2 ;  /* 0x0000000c160c7211 */ /* 0x000fe400078810ff */
[----:B------:R-:W-:Y:S01]  /*efa0*/  FFMA R15, R26, R2, R11 ;  /* 0x000000021a0f7223 */ /* 0x000fe2000000000b */
[----:B------:R-:W-:Y:S01]  /*efb0*/  IMAD.X R11, R9, 0x1, R160, P2 ;  /* 0x00000001090b7824 */ /* 0x000fe200010e06a0 */
[----:B------:R-:W-:-:S03]  /*efc0*/  LEA.HI.X R13, R22, R13, R159, 0x2, P4 ;  /* 0x0000000d160d7211 */ /* 0x000fc600020f149f */
[----:B------:R-:W-:-:S05]  /*efd0*/  F2FP.TF32.F32.PACK_B R15, R15 ;  /* 0x0000000fff0f723e */ /* 0x000fca00024050ff */
[----:B------:R0:W-:Y:S01]  /*efe0*/  @P3 STG.E desc[UR36][R10.64], R15 ;  /* 0x0000000f0a003986 */ /* 0x0001e2000c101924 */
[----:B------:R-:W-:Y:S05]  /*eff0*/  @!P5 BRA `(.L_x_287) ;  /* 0x000000000004d947 */ /* 0x000fea0003800000 */
[----:B------:R3:W5:Y:S02]  /*f000*/  LDG.E.LTC128B R3, desc[UR36][R12.64+0x4] ;  /* 0x000004240c037981 */ /* 0x000764000c1e1920 */
.L_x_287:
[----:B------:R-:W-:Y:S05]  /*f010*/  BSYNC B1 ;  /* 0x0000000000017941 */ /* 0x000fea0003800000 */
.L_x_286:
[----:B0----5:R-:W-:Y:S01]  /*f020*/  LOP3.LUT R15, R3, 0xffffe000, RZ, 0xc0, !PT ;  /* 0xffffe000030f7812 */ /* 0x021fe200078ec0ff */
[----:B------:R-:W-:Y:S01]  /*f030*/  BSSY B1, `(.L_x_288) ;  /* 0x0000008000017945 */ /* 0x000fe20003800000 */
[----:B------:R-:W-:-:S03]  /*f040*/  ISETP.GT.AND P2, PT, R0, 0x8, P0 ;  /* 0x000000080000780c */ /* 0x000fc60000744270 */
[----:B------:R-:W-:-:S04]  /*f050*/  FMUL R14, R15, R16 ;  /* 0x000000100f0e7220 */ /* 0x000fc80000400000 */
[----:B------:R-:W-:-:S05]  /*f060*/  FFMA R27, R27, R2, R14 ;  /* 0x000000021b1b7223 */ /* 0x000fca000000000e */
[----:B------:R-:W-:-:S05]  /*f070*/  F2FP.TF32.F32.PACK_B R27, R27 ;  /* 0x0000001bff1b723e */ /* 0x000fca00024050ff */
[----:B------:R0:W-:Y:S01]  /*f080*/  @P5 STG.E desc[UR36][R10.64+0x4], R27 ;  /* 0x0000041b0a005986 */ /* 0x0001e2000c101924 */
[----:B------:R-:W-:Y:S05]  /*f090*/  @!P2 BRA `(.L_x_289) ;  /* 0x000000000004a947 */ /* 0x000fea0003800000 */
[----:B------:R4:W5:Y:S02]  /*f0a0*/  LDG.E.LTC128B R3, desc[UR36][R6.64+0x20] ;  /* 0x0000202406037981 */ /* 0x000964000c1e1920 */
.L_x_289:
[----:B------:R-:W-:Y:S05]  /*f0b0*/  BSYNC B1 ;  /* 0x0000000000017941 */ /* 0x000fea0003800000 */
.L_x_288:
        /* <DEDUP_REMOVED lines=9> */
.L_x_291:
[----:B------:R-:W-:Y:S05]  /*f150*/  BSYNC B1 ;  /* 0x0000000000017941 */ /* 0x000fea0003800000 */
.L_x_290:
        /* <DEDUP_REMOVED lines=9> */
.L_x_293:
[----:B------:R-:W-:Y:S05]  /*f1f0*/  BSYNC B1 ;  /* 0x0000000000017941 */ /* 0x000fea0003800000 */
.L_x_292:
[----:B-----5:R-:W-:Y:S01]  /*f200*/  LOP3.LUT R11, R3, 0xffffe000, RZ, 0xc0, !PT ;  /* 0xffffe000030b7812 */ /* 0x020fe200078ec0ff */
[----:B------:R-:W-:Y:S01]  /*f210*/  BSSY B1, `(.L_x_294) ;  /* 0x000000a000017945 */ /* 0x000fe20003800000 */
[----:B------:R-:W-:Y:S02]  /*f220*/  IADD3 R10, P3, R161, R8, RZ ;  /* 0x00000008a10a7210 */ /* 0x000fe40007f7e0ff */
[----:B------:R-:W-:Y:S01]  /*f230*/  ISETP.GT.AND P2, PT, R0, 0x9, P1 ;  /* 0x000000090000780c */ /* 0x000fe20000f44270 */
[----:B------:R-:W-:-:S04]  /*f240*/  FMUL R11, R11, R16 ;  /* 0x000000100b0b7220 */ /* 0x000fc80000400000 */
[----:B------:R-:W-:Y:S01]  /*f250*/  FFMA R15, R30, R2, R11 ;  /* 0x000000021e0f7223 */ /* 0x000fe2000000000b */
[----:B------:R-:W-:-:S04]  /*f260*/  IMAD.X R11, R160, 0x1, R9, P3 ;  /* 0x00000001a00b7824 */ /* 0x000fc800018e0609 */
[----:B------:R-:W-:-:S05]  /*f270*/  F2FP.TF32.F32.PACK_B R15, R15 ;  /* 0x0000000fff0f723e */ /* 0x000fca00024050ff */
[----:B------:R0:W-:Y:S01]  /*f280*/  @P4 STG.E desc[UR36][R10.64+0x20], R15 ;  /* 0x0000200f0a004986 */ /* 0x0001e2000c101924 */
[----:B------:R-:W-:Y:S05]  /*f290*/  @!P2 BRA `(.L_x_295) ;  /* 0x000000000004a947 */ /* 0x000fea0003800000 */
[----:B------:R0:W5:Y:S02]  /*f2a0*/  LDG.E.LTC128B R3, desc[UR36][R12.64+0x24] ;  /* 0x000024240c037981 */ /* 0x000164000c1e1920 */
.L_x_295:
[----:B------:R-:W-:Y:S05]  /*f2b0*/  BSYNC B1 ;  /* 0x0000000000017941 */ /* 0x000fea0003800000 */
.L_x_294:
[----:B0----5:R-:W-:Y:S01]  /*f2c0*/  LOP3.LUT R11, R3, 0xffffe000, RZ, 0xc0, !PT ;  /* 0xffffe000030b7812 */ /* 0x021fe200078ec0ff */
[----:B------:R-:W-:Y:S01]  /*f2d0*/  BSSY B1, `(.L_x_296) ;  /* 0x000000a000017945 */ /* 0x000fe20003800000 */
[----:B------:R-:W-:Y:S02]  /*f2e0*/  IADD3 R4, P3, P4, R161, R4, R163 ;  /* 0x00000004a1047210 */ /* 0x000fe40007c7e0a3 */
[----:B------:R-:W-:Y:S01]  /*f2f0*/  ISETP.GT.AND P5, PT, R0, 0x10, P0 ;  /* 0x000000100000780c */ /* 0x000fe200007a4270 */
[----:B------:R-:W-:Y:S01]  /*f300*/  FMUL R10, R11, R16 ;  /* 0x000000100b0a7220 */ /* 0x000fe20000400000 */
[----:B------:R-:W-:-:S03]  /*f310*/  IADD3.X R5, R160, R5, R165, P3, P4 ;  /* 0x00000005a0057210 */ /* 0x000fc60001fe84a5 */
[----:B------:R-:W-:-:S05]  /*f320*/  FFMA R31, R31, R2, R10 ;  /* 0x000000021f1f7223 */ /* 0x000fca000000000a */
[----:B------:R-:W-:-:S05]  /*f330*/  F2FP.TF32.F32.PACK_B R31, R31 ;  /* 0x0000001fff1f723e */ /* 0x000fca00024050ff */
[----:B------:R0:W-:Y:S01]  /*f340*/  @P2 STG.E desc[UR36][R4.64+0x24], R31 ;  /* 0x0000241f04002986 */ /* 0x0001e2000c101924 */
[----:B------:R-:W-:Y:S05]  /*f350*/  @!P5 BRA `(.L_x_297) ;  /* 0x000000000004d947 */ /* 0x000fea0003800000 */
[----:B------:R0:W5:Y:S02]  /*f360*/  LDG.E.LTC128B R3, desc[UR36][R6.64+0x40] ;  /* 0x0000402406037981 */ /* 0x000164000c1e1920 */
.L_x_297:
[----:B------:R-:W-:Y:S05]  /*f370*/  BSYNC B1 ;  /* 0x0000000000017941 */ /* 0x000fea0003800000 */
.L_x_296:
[----:B-----5:R-:W-:Y:S01]  /*f380*/  LOP3.LUT R11, R3, 0xffffe000, RZ, 0xc0, !PT ;  /* 0xffffe000030b7812 */ /* 0x020fe200078ec0ff */
        /* <DEDUP_REMOVED lines=8> */
.L_x_299:
[----:B------:R-:W-:Y:S05]  /*f410*/  BSYNC B1 ;  /* 0x0000000000017941 */ /* 0x000fea0003800000 */
.L_x_298:
        /* <DEDUP_REMOVED lines=9> */
.L_x_301:
[----:B------:R-:W-:Y:S05]  /*f4b0*/  BSYNC B1 ;  /* 0x0000000000017941 */ /* 0x000fea0003800000 */
.L_x_300:
        /* <DEDUP_REMOVED lines=9> */
.L_x_303:
[----:B------:R-:W-:Y:S05]  /*f550*/  BSYNC B1 ;  /* 0x0000000000017941 */ /* 0x000fea0003800000 */
.L_x_302:
        /* <DEDUP_REMOVED lines=9> */
.L_x_305:
[----:B------:R-:W-:Y:S05]  /*f5f0*/  BSYNC B1 ;  /* 0x0000000000017941 */ /* 0x000fea0003800000 */
.L_x_304:
        /* <DEDUP_REMOVED lines=9> */
.L_x_307:
[----:B------:R-:W-:Y:S05]  /*f690*/  BSYNC B1 ;  /* 0x0000000000017941 */ /* 0x000fea0003800000 */
.L_x_306:
        /* <DEDUP_REMOVED lines=9> */
.L_x_309:
[----:B------:R-:W-:Y:S05]  /*f730*/  BSYNC B1 ;  /* 0x0000000000017941 */ /* 0x000fea0003800000 */
.L_x_308:
        /* <DEDUP_REMOVED lines=9> */
.L_x_311:
[----:B------:R-:W-:Y:S05]  /*f7d0*/  BSYNC B1 ;  /* 0x0000000000017941 */ /* 0x000fea0003800000 */
.L_x_310:
        /* <DEDUP_REMOVED lines=9> */
.L_x_313:
[----:B------:R-:W-:Y:S05]  /*f870*/  BSYNC B1 ;  /* 0x0000000000017941 */ /* 0x000fea0003800000 */
.L_x_312:
        /* <DEDUP_REMOVED lines=9> */
.L_x_315:
[----:B------:R-:W-:Y:S05]  /*f910*/  BSYNC B1 ;  /* 0x0000000000017941 */ /* 0x000fea0003800000 */
.L_x_314:
        /* <DEDUP_REMOVED lines=9> */
.L_x_317:
[----:B------:R-:W-:Y:S05]  /*f9b0*/  BSYNC B1 ;  /* 0x0000000000017941 */ /* 0x000fea0003800000 */
.L_x_316:
        /* <DEDUP_REMOVED lines=9> */
.L_x_319:
[----:B------:R-:W-:Y:S05]  /*fa50*/  BSYNC B1 ;  /* 0x0000000000017941 */ /* 0x000fea0003800000 */
.L_x_318:
        /* <DEDUP_REMOVED lines=9> */
.L_x_321:
[----:B------:R-:W-:Y:S05]  /*faf0*/  BSYNC B1 ;  /* 0x0000000000017941 */ /* 0x000fea0003800000 */
.L_x_320:
        /* <DEDUP_REMOVED lines=9> */
.L_x_323:
[----:B------:R-:W-:Y:S05]  /*fb90*/  BSYNC B1 ;  /* 0x0000000000017941 */ /* 0x000fea0003800000 */
.L_x_322:
        /* <DEDUP_REMOVED lines=9> */
.L_x_325:
[----:B------:R-:W-:Y:S05]  /*fc30*/  BSYNC B1 ;  /* 0x0000000000017941 */ /* 0x000fea0003800000 */
.L_x_324:
        /* <DEDUP_REMOVED lines=9> */
.L_x_327:
[----:B------:R-:W-:Y:S05]  /*fcd0*/  BSYNC B1 ;  /* 0x0000000000017941 */ /* 0x000fea0003800000 */
.L_x_326:
        /* <DEDUP_REMOVED lines=9> */
.L_x_329:
[----:B------:R-:W-:Y:S05]  /*fd70*/  BSYNC B1 ;  /* 0x0000000000017941 */ /* 0x000fea0003800000 */
.L_x_328:
        /* <DEDUP_REMOVED lines=9> */
.L_x_331:
[----:B------:R-:W-:Y:S05]  /*fe10*/  BSYNC B1 ;  /* 0x0000000000017941 */ /* 0x000fea0003800000 */
.L_x_330:
        /* <DEDUP_REMOVED lines=9> */
.L_x_333:
[----:B------:R-:W-:Y:S05]  /*feb0*/  BSYNC B1 ;  /* 0x0000000000017941 */ /* 0x000fea0003800000 */
.L_x_332:
        /* <DEDUP_REMOVED lines=9> */
.L_x_335:
[----:B------:R-:W-:Y:S05]  /*ff50*/  BSYNC B1 ;  /* 0x0000000000017941 */ /* 0x000fea0003800000 */
.L_x_334:
        /* <DEDUP_REMOVED lines=9> */
.L_x_337:
[----:B------:R-:W-:Y:S05]  /*fff0*/  BSYNC B1 ;  /* 0x0000000000017941 */ /* 0x000fea0003800000 */
.L_x_336:
        /* <DEDUP_REMOVED lines=9> */
.L_x_339:
[----:B------:R-:W-:Y:S05]  /*10090*/  BSYNC B1 ;  /* 0x0000000000017941 */ /* 0x000fea0003800000 */
.L_x_338:
        /* <DEDUP_REMOVED lines=9> */
.L_x_341:
[----:B------:R-:W-:Y:S05]  /*10130*/  BSYNC B1 ;  /* 0x0000000000017941 */ /* 0x000fea0003800000 */
.L_x_340:
        /* <DEDUP_REMOVED lines=9> */
.L_x_343:
[----:B------:R-:W-:Y:S05]  /*101d0*/  BSYNC B1 ;  /* 0x0000000000017941 */ /* 0x000fea0003800000 */
.L_x_342:
        /* <DEDUP_REMOVED lines=9> */
.L_x_345:
[----:B------:R-:W-:Y:S05]  /*10270*/  BSYNC B1 ;  /* 0x0000000000017941 */ /* 0x000fea0003800000 */
.L_x_344:
        /* <DEDUP_REMOVED lines=9> */
.L_x_347:
[----:B------:R-:W-:Y:S05]  /*10310*/  BSYNC B1 ;  /* 0x0000000000017941 */ /* 0x000fea0003800000 */
.L_x_346:
        /* <DEDUP_REMOVED lines=9> */
.L_x_349:
[----:B------:R-:W-:Y:S05]  /*103b0*/  BSYNC B1 ;  /* 0x0000000000017941 */ /* 0x000fea0003800000 */
.L_x_348:
        /* <DEDUP_REMOVED lines=9> */
.L_x_351:
[----:B------:R-:W-:Y:S05]  /*10450*/  BSYNC B1 ;  /* 0x0000000000017941 */ /* 0x000fea0003800000 */
.L_x_350:
        /* <DEDUP_REMOVED lines=9> */
.L_x_353:
[----:B------:R-:W-:Y:S05]  /*104f0*/  BSYNC B1 ;  /* 0x0000000000017941 */ /* 0x000fea0003800000 */
.L_x_352:
        /* <DEDUP_REMOVED lines=9> */
.L_x_355:
[----:B------:R-:W-:Y:S05]  /*10590*/  BSYNC B1 ;  /* 0x0000000000017941 */ /* 0x000fea0003800000 */
.L_x_354:
        /* <DEDUP_REMOVED lines=9> */
.L_x_357:
[----:B------:R-:W-:Y:S05]  /*10630*/  BSYNC B1 ;  /* 0x0000000000017941 */ /* 0x000fea0003800000 */
.L_x_356:
        /* <DEDUP_REMOVED lines=9> */
.L_x_359:
[----:B------:R-:W-:Y:S05]  /*106d0*/  BSYNC B1 ;  /* 0x0000000000017941 */ /* 0x000fea0003800000 */
.L_x_358:
        /* <DEDUP_REMOVED lines=9> */
.L_x_361:
[----:B------:R-:W-:Y:S05]  /*10770*/  BSYNC B1 ;  /* 0x0000000000017941 */ /* 0x000fea0003800000 */
.L_x_360:
        /* <DEDUP_REMOVED lines=9> */
.L_x_363:
[----:B------:R-:W-:Y:S05]  /*10810*/  BSYNC B1 ;  /* 0x0000000000017941 */ /* 0x000fea0003800000 */
.L_x_362:
        /* <DEDUP_REMOVED lines=9> */
.L_x_365:
[----:B------:R-:W-:Y:S05]  /*108b0*/  BSYNC B1 ;  /* 0x0000000000017941 */ /* 0x000fea0003800000 */
.L_x_364:
        /* <DEDUP_REMOVED lines=9> */
.L_x_367:
[----:B------:R-:W-:Y:S05]  /*10950*/  BSYNC B1 ;  /* 0x0000000000017941 */ /* 0x000fea0003800000 */
.L_x_366:
        /* <DEDUP_REMOVED lines=9> */
.L_x_369:
[----:B------:R-:W-:Y:S05]  /*109f0*/  BSYNC B1 ;  /* 0x0000000000017941 */ /* 0x000fea0003800000 */
.L_x_368:
        /* <DEDUP_REMOVED lines=9> */
.L_x_371:
[----:B------:R-:W-:Y:S05]  /*10a90*/  BSYNC B1 ;  /* 0x0000000000017941 */ /* 0x000fea0003800000 */
.L_x_370:
        /* <DEDUP_REMOVED lines=9> */
.L_x_373:
[----:B------:R-:W-:Y:S05]  /*10b30*/  BSYNC B1 ;  /* 0x0000000000017941 */ /* 0x000fea0003800000 */
.L_x_372:
        /* <DEDUP_REMOVED lines=9> */
.L_x_375:
[----:B------:R-:W-:Y:S05]  /*10bd0*/  BSYNC B1 ;  /* 0x0000000000017941 */ /* 0x000fea0003800000 */
.L_x_374:
        /* <DEDUP_REMOVED lines=9> */
.L_x_377:
[----:B------:R-:W-:Y:S05]  /*10c70*/  BSYNC B1 ;  /* 0x0000000000017941 */ /* 0x000fea0003800000 */
.L_x_376:
        /* <DEDUP_REMOVED lines=9> */
.L_x_379:
[----:B------:R-:W-:Y:S05]  /*10d10*/  BSYNC B1 ;  /* 0x0000000000017941 */ /* 0x000fea0003800000 */
.L_x_378:
        /* <DEDUP_REMOVED lines=9> */
.L_x_381:
[----:B------:R-:W-:Y:S05]  /*10db0*/  BSYNC B1 ;  /* 0x0000000000017941 */ /* 0x000fea0003800000 */
.L_x_380:
        /* <DEDUP_REMOVED lines=9> */
.L_x_383:
[----:B------:R-:W-:Y:S05]  /*10e50*/  BSYNC B1 ;  /* 0x0000000000017941 */ /* 0x000fea0003800000 */
.L_x_382:
        /* <DEDUP_REMOVED lines=9> */
.L_x_385:
[----:B------:R-:W-:Y:S05]  /*10ef0*/  BSYNC B1 ;  /* 0x0000000000017941 */ /* 0x000fea0003800000 */
.L_x_384:
        /* <DEDUP_REMOVED lines=9> */
.L_x_387:
[----:B------:R-:W-:Y:S05]  /*10f90*/  BSYNC B1 ;  /* 0x0000000000017941 */ /* 0x000fea0003800000 */
.L_x_386:
        /* <DEDUP_REMOVED lines=9> */
.L_x_389:
[----:B------:R-:W-:Y:S05]  /*11030*/  BSYNC B1 ;  /* 0x0000000000017941 */ /* 0x000fea0003800000 */
.L_x_388:
        /* <DEDUP_REMOVED lines=9> */
.L_x_391:
[----:B------:R-:W-:Y:S05]  /*110d0*/  BSYNC B1 ;  /* 0x0000000000017941 */ /* 0x000fea0003800000 */
.L_x_390:
        /* <DEDUP_REMOVED lines=9> */
.L_x_393:
[----:B------:R-:W-:Y:S05]  /*11170*/  BSYNC B1 ;  /* 0x0000000000017941 */ /* 0x000fea0003800000 */
.L_x_392:
        /* <DEDUP_REMOVED lines=9> */
.L_x_395:
[----:B------:R-:W-:Y:S05]  /*11210*/  BSYNC B1 ;  /* 0x0000000000017941 */ /* 0x000fea0003800000 */
.L_x_394:
        /* <DEDUP_REMOVED lines=9> */
.L_x_397:
[----:B------:R-:W-:Y:S05]  /*112b0*/  BSYNC B1 ;  /* 0x0000000000017941 */ /* 0x000fea0003800000 */
.L_x_396:
        /* <DEDUP_REMOVED lines=9> */
.L_x_399:
[----:B------:R-:W-:Y:S05]  /*11350*/  BSYNC B1 ;  /* 0x0000000000017941 */ /* 0x000fea0003800000 */
.L_x_398:
        /* <DEDUP_REMOVED lines=9> */
.L_x_401:
[----:B------:R-:W-:Y:S05]  /*113f0*/  BSYNC B1 ;  /* 0x0000000000017941 */ /* 0x000fea0003800000 */
.L_x_400:
        /* <DEDUP_REMOVED lines=9> */
.L_x_403:
[----:B------:R-:W-:Y:S05]  /*11490*/  BSYNC B1 ;  /* 0x0000000000017941 */ /* 0x000fea0003800000 */
.L_x_402:
        /* <DEDUP_REMOVED lines=9> */
.L_x_405:
[----:B------:R-:W-:Y:S05]  /*11530*/  BSYNC B1 ;  /* 0x0000000000017941 */ /* 0x000fea0003800000 */
.L_x_404:
        /* <DEDUP_REMOVED lines=9> */
.L_x_407:
[----:B------:R-:W-:Y:S05]  /*115d0*/  BSYNC B1 ;  /* 0x0000000000017941 */ /* 0x000fea0003800000 */
.L_x_406:
        /* <DEDUP_REMOVED lines=9> */
.L_x_409:
[----:B------:R-:W-:Y:S05]  /*11670*/  BSYNC B1 ;  /* 0x0000000000017941 */ /* 0x000fea0003800000 */
.L_x_408:
        /* <DEDUP_REMOVED lines=9> */
.L_x_411:
[----:B------:R-:W-:Y:S05]  /*11710*/  BSYNC B1 ;  /* 0x0000000000017941 */ /* 0x000fea0003800000 */
.L_x_410:
        /* <DEDUP_REMOVED lines=9> */
.L_x_413:
[----:B------:R-:W-:Y:S05]  /*117b0*/  BSYNC B1 ;  /* 0x0000000000017941 */ /* 0x000fea0003800000 */
.L_x_412:
        /* <DEDUP_REMOVED lines=9> */
.L_x_415:
[----:B------:R-:W-:Y:S05]  /*11850*/  BSYNC B1 ;  /* 0x0000000000017941 */ /* 0x000fea0003800000 */
.L_x_414:
        /* <DEDUP_REMOVED lines=9> */
.L_x_417:
[----:B------:R-:W-:Y:S05]  /*118f0*/  BSYNC B1 ;  /* 0x0000000000017941 */ /* 0x000fea0003800000 */
.L_x_416:
        /* <DEDUP_REMOVED lines=9> */
.L_x_419:
[----:B------:R-:W-:Y:S05]  /*11990*/  BSYNC B1 ;  /* 0x0000000000017941 */ /* 0x000fea0003800000 */
.L_x_418:
        /* <DEDUP_REMOVED lines=9> */
.L_x_421:
[----:B------:R-:W-:Y:S05]  /*11a30*/  BSYNC B1 ;  /* 0x0000000000017941 */ /* 0x000fea0003800000 */
.L_x_420:
        /* <DEDUP_REMOVED lines=9> */
.L_x_423:
[----:B------:R-:W-:Y:S05]  /*11ad0*/  BSYNC B1 ;  /* 0x0000000000017941 */ /* 0x000fea0003800000 */
.L_x_422:
        /* <DEDUP_REMOVED lines=9> */
.L_x_425:
[----:B------:R-:W-:Y:S05]  /*11b70*/  BSYNC B1 ;  /* 0x0000000000017941 */ /* 0x000fea0003800000 */
.L_x_424:
        /* <DEDUP_REMOVED lines=9> */
.L_x_427:
[----:B------:R-:W-:Y:S05]  /*11c10*/  BSYNC B1 ;  /* 0x0000000000017941 */ /* 0x000fea0003800000 */
.L_x_426:
        /* <DEDUP_REMOVED lines=9> */
.L_x_429:
[----:B------:R-:W-:Y:S05]  /*11cb0*/  BSYNC B1 ;  /* 0x0000000000017941 */ /* 0x000fea0003800000 */
.L_x_428:
        /* <DEDUP_REMOVED lines=9> */
.L_x_431:
[----:B------:R-:W-:Y:S05]  /*11d50*/  BSYNC B1 ;  /* 0x0000000000017941 */ /* 0x000fea0003800000 */
.L_x_430:
        /* <DEDUP_REMOVED lines=9> */
.L_x_433:
[----:B------:R-:W-:Y:S05]  /*11df0*/  BSYNC B1 ;  /* 0x0000000000017941 */ /* 0x000fea0003800000 */
.L_x_432:
        /* <DEDUP_REMOVED lines=9> */
.L_x_435:
[----:B------:R-:W-:Y:S05]  /*11e90*/  BSYNC B1 ;  /* 0x0000000000017941 */ /* 0x000fea0003800000 */
.L_x_434:
        /* <DEDUP_REMOVED lines=9> */
.L_x_437:
[----:B------:R-:W-:Y:S05]  /*11f30*/  BSYNC B1 ;  /* 0x0000000000017941 */ /* 0x000fea0003800000 */
.L_x_436:
        /* <DEDUP_REMOVED lines=9> */
.L_x_439:
[----:B------:R-:W-:Y:S05]  /*11fd0*/  BSYNC B1 ;  /* 0x0000000000017941 */ /* 0x000fea0003800000 */
.L_x_438:
        /* <DEDUP_REMOVED lines=9> */
.L_x_441:
[----:B------:R-:W-:Y:S05]  /*12070*/  BSYNC B1 ;  /* 0x0000000000017941 */ /* 0x000fea0003800000 */
.L_x_440:
        /* <DEDUP_REMOVED lines=9> */
.L_x_443:
[----:B------:R-:W-:Y:S05]  /*12110*/  BSYNC B1 ;  /* 0x0000000000017941 */ /* 0x000fea0003800000 */
.L_x_442:
        /* <DEDUP_REMOVED lines=9> */
.L_x_445:
[----:B------:R-:W-:Y:S05]  /*121b0*/  BSYNC B1 ;  /* 0x0000000000017941 */ /* 0x000fea0003800000 */
.L_x_444:
        /* <DEDUP_REMOVED lines=9> */
.L_x_447:
[----:B------:R-:W-:Y:S05]  /*12250*/  BSYNC B1 ;  /* 0x0000000000017941 */ /* 0x000fea0003800000 */
.L_x_446:
        /* <DEDUP_REMOVED lines=9> */
.L_x_449:
[----:B------:R-:W-:Y:S05]  /*122f0*/  BSYNC B1 ;  /* 0x0000000000017941 */ /* 0x000fea0003800000 */
.L_x_448:
        /* <DEDUP_REMOVED lines=9> */
.L_x_451:
[----:B------:R-:W-:Y:S05]  /*12390*/  BSYNC B1 ;  /* 0x0000000000017941 */ /* 0x000fea0003800000 */
.L_x_450:
        /* <DEDUP_REMOVED lines=9> */
.L_x_453:
[----:B------:R-:W-:Y:S05]  /*12430*/  BSYNC B1 ;  /* 0x0000000000017941 */ /* 0x000fea0003800000 */
.L_x_452:
        /* <DEDUP_REMOVED lines=9> */
.L_x_455:
[----:B------:R-:W-:Y:S05]  /*124d0*/  BSYNC B1 ;  /* 0x0000000000017941 */ /* 0x000fea0003800000 */
.L_x_454:
        /* <DEDUP_REMOVED lines=9> */
.L_x_457:
[----:B------:R-:W-:Y:S05]  /*12570*/  BSYNC B1 ;  /* 0x0000000000017941 */ /* 0x000fea0003800000 */
.L_x_456:
        /* <DEDUP_REMOVED lines=9> */
.L_x_459:
[----:B------:R-:W-:Y:S05]  /*12610*/  BSYNC B1 ;  /* 0x0000000000017941 */ /* 0x000fea0003800000 */
.L_x_458:
        /* <DEDUP_REMOVED lines=9> */
.L_x_461:
[----:B------:R-:W-:Y:S05]  /*126b0*/  BSYNC B1 ;  /* 0x0000000000017941 */ /* 0x000fea0003800000 */
.L_x_460:
        /* <DEDUP_REMOVED lines=9> */
.L_x_463:
[----:B------:R-:W-:Y:S05]  /*12750*/  BSYNC B1 ;  /* 0x0000000000017941 */ /* 0x000fea0003800000 */
.L_x_462:
        /* <DEDUP_REMOVED lines=9> */
.L_x_465:
[----:B------:R-:W-:Y:S05]  /*127f0*/  BSYNC B1 ;  /* 0x0000000000017941 */ /* 0x000fea0003800000 */
.L_x_464:
        /* <DEDUP_REMOVED lines=9> */
.L_x_467:
[----:B------:R-:W-:Y:S05]  /*12890*/  BSYNC B1 ;  /* 0x0000000000017941 */ /* 0x000fea0003800000 */
.L_x_466:
        /* <DEDUP_REMOVED lines=9> */
.L_x_469:
[----:B------:R-:W-:Y:S05]  /*12930*/  BSYNC B1 ;  /* 0x0000000000017941 */ /* 0x000fea0003800000 */
.L_x_468:
        /* <DEDUP_REMOVED lines=9> */
.L_x_471:
[----:B------:R-:W-:Y:S05]  /*129d0*/  BSYNC B1 ;  /* 0x0000000000017941 */ /* 0x000fea0003800000 */
.L_x_470:
        /* <DEDUP_REMOVED lines=9> */
.L_x_473:
[----:B------:R-:W-:Y:S05]  /*12a70*/  BSYNC B1 ;  /* 0x0000000000017941 */ /* 0x000fea0003800000 */
.L_x_472:
        /* <DEDUP_REMOVED lines=9> */
.L_x_475:
[----:B------:R-:W-:Y:S05]  /*12b10*/  BSYNC B1 ;  /* 0x0000000000017941 */ /* 0x000fea0003800000 */
.L_x_474:
        /* <DEDUP_REMOVED lines=9> */
.L_x_477:
[----:B------:R-:W-:Y:S05]  /*12bb0*/  BSYNC B1 ;  /* 0x0000000000017941 */ /* 0x000fea0003800000 */
.L_x_476:
        /* <DEDUP_REMOVED lines=9> */
.L_x_479:
[----:B------:R-:W-:Y:S05]  /*12c50*/  BSYNC B1 ;  /* 0x0000000000017941 */ /* 0x000fea0003800000 */
.L_x_478:
        /* <DEDUP_REMOVED lines=9> */
.L_x_481:
[----:B------:R-:W-:Y:S05]  /*12cf0*/  BSYNC B1 ;  /* 0x0000000000017941 */ /* 0x000fea0003800000 */
.L_x_480:
        /* <DEDUP_REMOVED lines=9> */
.L_x_483:
[----:B------:R-:W-:Y:S05]  /*12d90*/  BSYNC B1 ;  /* 0x0000000000017941 */ /* 0x000fea0003800000 */
.L_x_482:
        /* <DEDUP_REMOVED lines=9> */
.L_x_485:
[----:B------:R-:W-:Y:S05]  /*12e30*/  BSYNC B1 ;  /* 0x0000000000017941 */ /* 0x000fea0003800000 */
.L_x_484:
        /* <DEDUP_REMOVED lines=9> */
.L_x_487:
[----:B------:R-:W-:Y:S05]  /*12ed0*/  BSYNC B1 ;  /* 0x0000000000017941 */ /* 0x000fea0003800000 */
.L_x_486:
        /* <DEDUP_REMOVED lines=9> */
.L_x_489:
[----:B------:R-:W-:Y:S05]  /*12f70*/  BSYNC B1 ;  /* 0x0000000000017941 */ /* 0x000fea0003800000 */
.L_x_488:
        /* <DEDUP_REMOVED lines=9> */
.L_x_491:
[----:B------:R-:W-:Y:S05]  /*13010*/  BSYNC B1 ;  /* 0x0000000000017941 */ /* 0x000fea0003800000 */
.L_x_490:
        /* <DEDUP_REMOVED lines=9> */
.L_x_493:
[----:B------:R-:W-:Y:S05]  /*130b0*/  BSYNC B1 ;  /* 0x0000000000017941 */ /* 0x000fea0003800000 */
.L_x_492:
        /* <DEDUP_REMOVED lines=9> */
.L_x_495:
[----:B------:R-:W-:Y:S05]  /*13150*/  BSYNC B1 ;  /* 0x0000000000017941 */ /* 0x000fea0003800000 */
.L_x_494:
        /* <DEDUP_REMOVED lines=9> */
.L_x_497:
[----:B------:R-:W-:Y:S05]  /*131f0*/  BSYNC B1 ;  /* 0x0000000000017941 */ /* 0x000fea0003800000 */
.L_x_496:
        /* <DEDUP_REMOVED lines=9> */
.L_x_499:
[----:B------:R-:W-:Y:S05]  /*13290*/  BSYNC B1 ;  /* 0x0000000000017941 */ /* 0x000fea0003800000 */
.L_x_498:
        /* <DEDUP_REMOVED lines=9> */
.L_x_501:
[----:B------:R-:W-:Y:S05]  /*13330*/  BSYNC B1 ;  /* 0x0000000000017941 */ /* 0x000fea0003800000 */
.L_x_500:
        /* <DEDUP_REMOVED lines=9> */
.L_x_503:
[----:B------:R-:W-:Y:S05]  /*133d0*/  BSYNC B1 ;  /* 0x0000000000017941 */ /* 0x000fea0003800000 */
.L_x_502:
        /* <DEDUP_REMOVED lines=9> */
.L_x_505:
[----:B------:R-:W-:Y:S05]  /*13470*/  BSYNC B1 ;  /* 0x0000000000017941 */ /* 0x000fea0003800000 */
.L_x_504:
        /* <DEDUP_REMOVED lines=9> */
.L_x_507:
[----:B------:R-:W-:Y:S05]  /*13510*/  BSYNC B1 ;  /* 0x0000000000017941 */ /* 0x000fea0003800000 */
.L_x_506:
        /* <DEDUP_REMOVED lines=9> */
.L_x_509:
[----:B------:R-:W-:Y:S05]  /*135b0*/  BSYNC B1 ;  /* 0x0000000000017941 */ /* 0x000fea0003800000 */
.L_x_508:
        /* <DEDUP_REMOVED lines=9> */
.L_x_511:
[----:B------:R-:W-:Y:S05]  /*13650*/  BSYNC B1 ;  /* 0x0000000000017941 */ /* 0x000fea0003800000 */
.L_x_510:
        /* <DEDUP_REMOVED lines=9> */
.L_x_513:
[----:B------:R-:W-:Y:S05]  /*136f0*/  BSYNC B1 ;  /* 0x0000000000017941 */ /* 0x000fea0003800000 */
.L_x_512:
        /* <DEDUP_REMOVED lines=9> */
.L_x_515:
[----:B------:R-:W-:Y:S05]  /*13790*/  BSYNC B1 ;  /* 0x0000000000017941 */ /* 0x000fea0003800000 */
.L_x_514:
        /* <DEDUP_REMOVED lines=9> */
.L_x_517:
[----:B------:R-:W-:Y:S05]  /*13830*/  BSYNC B1 ;  /* 0x0000000000017941 */ /* 0x000fea0003800000 */
.L_x_516:
        /* <DEDUP_REMOVED lines=9> */
.L_x_519:
[----:B------:R-:W-:Y:S05]  /*138d0*/  BSYNC B1 ;  /* 0x0000000000017941 */ /* 0x000fea0003800000 */
.L_x_518:
        /* <DEDUP_REMOVED lines=9> */
.L_x_521:
[----:B------:R-:W-:Y:S05]  /*13970*/  BSYNC B1 ;  /* 0x0000000000017941 */ /* 0x000fea0003800000 */
.L_x_520:
        /* <DEDUP_REMOVED lines=9> */
.L_x_523:
[----:B------:R-:W-:Y:S05]  /*13a10*/  BSYNC B1 ;  /* 0x0000000000017941 */ /* 0x000fea0003800000 */
.L_x_522:
        /* <DEDUP_REMOVED lines=9> */
.L_x_525:
[----:B------:R-:W-:Y:S05]  /*13ab0*/  BSYNC B1 ;  /* 0x0000000000017941 */ /* 0x000fea0003800000 */
.L_x_524:
        /* <DEDUP_REMOVED lines=9> */
.L_x_527:
[----:B------:R-:W-:Y:S05]  /*13b50*/  BSYNC B1 ;  /* 0x0000000000017941 */ /* 0x000fea0003800000 */
.L_x_526:
        /* <DEDUP_REMOVED lines=9> */
.L_x_529:
[----:B------:R-:W-:Y:S05]  /*13bf0*/  BSYNC B1 ;  /* 0x0000000000017941 */ /* 0x000fea0003800000 */
.L_x_528:
        /* <DEDUP_REMOVED lines=9> */
.L_x_531:
[----:B------:R-:W-:Y:S05]  /*13c90*/  BSYNC B1 ;  /* 0x0000000000017941 */ /* 0x000fea0003800000 */
.L_x_530:
[----:B01--45:R-:W-:Y:S01]  /*13ca0*/  LOP3.LUT R7, R3, 0xffffe000, RZ, 0xc0, !PT ;  /* 0xffffe00003077812 */ /* 0x033fe200078ec0ff */
        /* <DEDUP_REMOVED lines=8> */
.L_x_533:
[----:B------:R-:W-:Y:S05]  /*13d30*/  BSYNC B1 ;  /* 0x0000000000017941 */ /* 0x000fea0003800000 */
.L_x_532:
        /* <DEDUP_REMOVED lines=9> */
.L_x_535:
[----:B------:R-:W-:Y:S05]  /*13dd0*/  BSYNC B1 ;  /* 0x0000000000017941 */ /* 0x000fea0003800000 */
.L_x_534:
[----:B------:R-:W-:Y:S05]  /*13de0*/  @!P1 BRA `(.L_x_536) ;  /* 0x00000050004c9947 */ /* 0x000fea0003800000 */
[----:B-----5:R-:W-:-:S05]  /*13df0*/  LOP3.LUT R3, R3, 0xffffe000, RZ, 0xc0, !PT ;  /* 0xffffe00003037812 */ /* 0x020fca00078ec0ff */
[----:B------:R-:W-:-:S04]  /*13e00*/  FMUL R0, R3, R16 ;  /* 0x0000001003007220 */ /* 0x000fc80000400000 */
[----:B------:R-:W-:-:S05]  /*13e10*/  FFMA R151, R151, R2, R0 ;  /* 0x0000000297977223 */ /* 0x000fca0000000000 */
[----:B------:R-:W-:-:S05]  /*13e20*/  F2FP.TF32.F32.PACK_B R151, R151 ;  /* 0x00000097ff97723e */ /* 0x000fca00024050ff */
[----:B------:R0:W-:Y:S01]  /*13e30*/  STG.E desc[UR36][R4.64+0x3e4], R151 ;  /* 0x0003e49704007986 */ /* 0x0001e2000c101924 */
[----:B------:R-:W-:Y:S05]  /*13e40*/  BRA `(.L_x_536) ;  /* 0x0000005000347947 */ /* 0x000fea0003800000 */
.L_x_29:
[----:B------:R-:W2:Y:S01]  /*13e50*/  LDL.LU R3, [R1] ;  /* 0x0000000001037983 */ /* 0x000ea20000300800 */
[----:B------:R-:W-:-:S03]  /*13e60*/  ULDC.64 UR4, c[0x0][0x5c0] ;  /* 0x0001700000047ab9 */ /* 0x000fc60000000a00 */
[----:B------:R-:W3:Y:S04]  /*13e70*/  LDL.LU R9, [R1+0x8] ;  /* 0x0000080001097983 */ /* 0x000ee80000300800 */
[----:B------:R-:W4:Y:S04]  /*13e80*/  LDL.LU R8, [R1+0x54] ;  /* 0x0000540001087983 */ /* 0x000f280000300800 */
[----:B------:R-:W5:Y:S04]  /*13e90*/  LDL.LU R235, [R1+0x8c] ;  /* 0x00008c0001eb7983 */ /* 0x000f680000300800 */
        /* <DEDUP_REMOVED lines=91> */
[----:B------:R-:W5:Y:S01]  /*14450*/  LDL.LU R12, [R1+0x1fc] ;  /* 0x0001fc00010c7983 */ /* 0x000f620000300800 */
[----:B--2---:R-:W-:Y:S01]  /*14460*/  FMUL R3, R3, R2 ;  /* 0x0000000203037220 */ /* 0x004fe20000400000 */
[----:B------:R-:W-:-:S02]  /*14470*/  LEA R4, P0, R6, UR4, 0x2 ;  /* 0x0000000406047c11 */ /* 0x000fc4000f8010ff */
[----:B------:R-:W2:Y:S02]  /*14480*/  LDL.LU R7, [R1+0x4] ;  /* 0x0000040001077983 */ /* 0x000ea40000300800 */
[----:B------:R-:W-:Y:S02]  /*14490*/  LEA.HI.X R5, R6, UR5, R10, 0x2, P0 ;  /* 0x0000000506057c11 */ /* 0x000fe400080f140a */
[----:B------:R-:W-:Y:S01]  /*144a0*/  F2FP.TF32.F32.PACK_B R3, R3 ;  /* 0x00000003ff03723e */ /* 0x000fe200024050ff */
[----:B------:R-:W5:Y:S01]  /*144b0*/  LDL.LU R10, [R1+0x5c] ;  /* 0x00005c00010a7983 */ /* 0x000f620000300800 */
[----:B------:R-:W-:-:S03]  /*144c0*/  ISETP.GT.AND P0, PT, R0, 0x1, P3 ;  /* 0x000000010000780c */ /* 0x000fc60001f04270 */
[----:B------:R2:W-:Y:S01]  /*144d0*/  @P1 STG.E desc[UR36][R4.64], R3 ;  /* 0x0000000304001986 */ /* 0x0005e2000c101924 */
[----:B------:R-:W-:Y:S01]  /*144e0*/  ISETP.GT.AND P2, PT, R158, 0x8, PT ;  /* 0x000000089e00780c */ /* 0x000fe20003f44270 */
[----:B--2---:R-:W-:-:S05]  /*144f0*/  FMUL R3, R7, R2 ;  /* 0x0000000207037220 */ /* 0x004fca0000400000 */
[----:B------:R-:W-:-:S05]  /*14500*/  F2FP.TF32.F32.PACK_B R3, R3 ;  /* 0x00000003ff03723e */ /* 0x000fca00024050ff */
[----:B------:R0:W-:Y:S04]  /*14510*/  @P0 STG.E desc[UR36][R4.64+0x4], R3 ;  /* 0x0000040304000986 */ /* 0x0001e8000c101924 */
[----:B0-----:R-:W2:Y:S01]  /*14520*/  LDL.LU R3, [R1+0xc] ;  /* 0x00000c0001037983 */ /* 0x001ea20000300800 */
[----:B------:R-:W-:Y:S01]  /*14530*/  USHF.L.U32 UR5, UR8, 0x5, URZ ;  /* 0x0000000508057899 */ /* 0x000fe2000800063f */
[----:B------:R-:W-:Y:S01]  /*14540*/  ISETP.GT.AND P0, PT, R0, RZ, P2 ;  /* 0x000000ff0000720c */ /* 0x000fe20001704270 */
[----:B------:R-:W-:Y:S01]  /*14550*/  USHF.L.U64.HI UR4, UR8, 0x5, UR9 ;  /* 0x0000000508047899 */ /* 0x000fe20008010209 */
[----:B---3--:R-:W-:-:S03]  /*14560*/  FMUL R9, R9, R2 ;  /* 0x0000000209097220 */ /* 0x008fc60000400000 */
[----:B------:R-:W-:Y:S02]  /*14570*/  IADD3 R6, P1, R4, UR5, RZ ;  /* 0x0000000504067c10 */ /* 0x000fe4000ff3e0ff */
[----:B------:R-:W-:Y:S02]  /*14580*/  F2FP.TF32.F32.PACK_B R9, R9 ;  /* 0x00000009ff09723e */ /* 0x000fe400024050ff */
[----:B------:R-:W-:-:S05]  /*14590*/  IADD3.X R7, R5, UR4, RZ, P1, !PT ;  /* 0x0000000405077c10 */ /* 0x000fca0008ffe4ff */
[----:B------:R0:W-:Y:S01]  /*145a0*/  @P0 STG.E desc[UR36][R6.64], R9 ;  /* 0x0000000906000986 */ /* 0x0001e2000c101924 */
[----:B------:R-:W-:-:S03]  /*145b0*/  ISETP.GT.AND P0, PT, R0, 0x1, P2 ;  /* 0x000000010000780c */ /* 0x000fc60001704270 */
[----:B0-----:R-:W3:Y:S01]  /*145c0*/  LDL.LU R9, [R1+0x60] ;  /* 0x0000600001097983 */ /* 0x001ee20000300800 */
[----:B--2---:R-:W-:-:S05]  /*145d0*/  FMUL R3, R3, R2 ;  /* 0x0000000203037220 */ /* 0x004fca0000400000 */
[----:B------:R-:W-:-:S05]  /*145e0*/  F2FP.TF32.F32.PACK_B R3, R3 ;  /* 0x00000003ff03723e */ /* 0x000fca00024050ff */
[----:B------:R0:W-:Y:S04]  /*145f0*/  @P0 STG.E desc[UR36][R6.64+0x4], R3 ;  /* 0x0000040306000986 */ /* 0x0001e8000c101924 */
[----:B0-----:R-:W2:Y:S01]  /*14600*/  LDL.LU R3, [R1+0x10] ;  /* 0x0000100001037983 */ /* 0x001ea20000300800 */
[----:B------:R-:W-:Y:S01]  /*14610*/  ISETP.GT.AND P0, PT, R0, 0x8, P3 ;  /* 0x000000080000780c */ /* 0x000fe20001f04270 */
[----:B--2---:R-:W-:-:S05]  /*14620*/  FMUL R3, R3, R2 ;  /* 0x0000000203037220 */ /* 0x004fca0000400000 */
[----:B------:R-:W-:-:S07]  /*14630*/  F2FP.TF32.F32.PACK_B R3, R3 ;  /* 0x00000003ff03723e */ /* 0x000fce00024050ff */
        /* <DEDUP_REMOVED lines=82> */
[C---:B------:R-:W-:Y:S02]  /*14b60*/  ISETP.GT.AND P1, PT, R0.reuse, 0x29, P3 ;  /* 0x000000290000780c */ /* 0x040fe40001f24270 */
[----:B------:R-:W-:Y:S01]  /*14b70*/  ISETP.GT.AND P0, PT, R0, 0x28, P2 ;  /* 0x000000280000780c */ /* 0x000fe20001704270 */
[----:B----4-:R-:W-:-:S05]  /*14b80*/  FMUL R8, R8, R2 ;  /* 0x0000000208087220 */ /* 0x010fca0000400000 */
[----:B------:R-:W-:-:S05]  /*14b90*/  F2FP.TF32.F32.PACK_B R8, R8 ;  /* 0x00000008ff08723e */ /* 0x000fca00024050ff */
[----:B------:R0:W-:Y:S04]  /*14ba0*/  @P1 STG.E desc[UR36][R4.64+0xa4], R8 ;  /* 0x0000a40804001986 */ /* 0x0001e8000c101924 */
[----:B0-----:R-:W4:Y:S01]  /*14bb0*/  LDL.LU R8, [R1+0x68] ;  /* 0x0000680001087983 */ /* 0x001f220000300800 */
[----:B--2---:R-:W-:-:S05]  /*14bc0*/  FMUL R3, R3, R2 ;  /* 0x0000000203037220 */ /* 0x004fca0000400000 */
[----:B------:R-:W-:-:S05]  /*14bd0*/  F2FP.TF32.F32.PACK_B R3, R3 ;  /* 0x00000003ff03723e */ /* 0x000fca00024050ff */
[----:B------:R0:W-:Y:S04]  /*14be0*/  @P0 STG.E desc[UR36][R6.64+0xa0], R3 ;  /* 0x0000a00306000986 */ /* 0x0001e8000c101924 */
[----:B0-----:R-:W2:Y:S01]  /*14bf0*/  LDL.LU R3, [R1+0x64] ;  /* 0x0000640001037983 */ /* 0x001ea20000300800 */
[C---:B------:R-:W-:Y:S02]  /*14c00*/  ISETP.GT.AND P1, PT, R0.reuse, 0x29, P2 ;  /* 0x000000290000780c */ /* 0x040fe40001724270 */
[----:B------:R-:W-:Y:S01]  /*14c10*/  ISETP.GT.AND P4, PT, R0, 0x30, P3 ;  /* 0x000000300000780c */ /* 0x000fe20001f84270 */
[-C--:B-----5:R-:W-:Y:S01]  /*14c20*/  FMUL R10, R10, R2.reuse ;  /* 0x000000020a0a7220 */ /* 0x0a0fe20000400000 */
[C---:B------:R-:W-:Y:S01]  /*14c30*/  ISETP.GT.AND P5, PT, R0.reuse, 0x31, P3 ;  /* 0x000000310000780c */ /* 0x040fe20001fa4270 */
[-C--:B---3--:R-:W-:Y:S01]  /*14c40*/  FMUL R9, R9, R2.reuse ;  /* 0x0000000209097220 */ /* 0x088fe20000400000 */
[----:B------:R-:W-:Y:S01]  /*14c50*/  ISETP.GT.AND P0, PT, R0, 0x30, P2 ;  /* 0x000000300000780c */ /* 0x000fe20001704270 */
[----:B----4-:R-:W-:Y:S01]  /*14c60*/  FMUL R8, R8, R2 ;  /* 0x0000000208087220 */ /* 0x010fe20000400000 */
[----:B------:R-:W-:-:S02]  /*14c70*/  F2FP.TF32.F32.PACK_B R10, R10 ;  /* 0x0000000aff0a723e */ /* 0x000fc400024050ff */
[----:B------:R-:W-:Y:S02]  /*14c80*/  F2FP.TF32.F32.PACK_B R9, R9 ;  /* 0x00000009ff09723e */ /* 0x000fe400024050ff */
[----:B------:R-:W-:Y:S01]  /*14c90*/  F2FP.TF32.F32.PACK_B R8, R8 ;  /* 0x00000008ff08723e */ /* 0x000fe200024050ff */
[----:B------:R0:W-:Y:S04]  /*14ca0*/  @P1 STG.E desc[UR36][R6.64+0xa4], R10 ;  /* 0x0000a40a06001986 */ /* 0x0001e8000c101924 */
[----:B------:R1:W-:Y:S04]  /*14cb0*/  @P4 STG.E desc[UR36][R4.64+0xc0], R9 ;  /* 0x0000c00904004986 */ /* 0x0003e8000c101924 */
[----:B0-----:R-:W3:Y:S04]  /*14cc0*/  LDL.LU R10, [R1+0x78] ;  /* 0x00007800010a7983 */ /* 0x001ee80000300800 */
[----:B-1----:R-:W4:Y:S01]  /*14cd0*/  LDL.LU R9, [R1+0x74] ;  /* 0x0000740001097983 */ /* 0x002f220000300800 */
[----:B--2---:R-:W-:-:S05]  /*14ce0*/  FMUL R3, R3, R2 ;  /* 0x0000000203037220 */ /* 0x004fca0000400000 */
[----:B------:R-:W-:-:S05]  /*14cf0*/  F2FP.TF32.F32.PACK_B R3, R3 ;  /* 0x00000003ff03723e */ /* 0x000fca00024050ff */
[----:B------:R0:W-:Y:S04]  /*14d00*/  @P5 STG.E desc[UR36][R4.64+0xc4], R3 ;  /* 0x0000c40304005986 */ /* 0x0001e8000c101924 */
[----:B------:R1:W-:Y:S04]  /*14d10*/  @P0 STG.E desc[UR36][R6.64+0xc0], R8 ;  /* 0x0000c00806000986 */ /* 0x0003e8000c101924 */
[----:B0-----:R-:W2:Y:S04]  /*14d20*/  LDL.LU R3, [R1+0x6c] ;  /* 0x00006c0001037983 */ /* 0x001ea80000300800 */
[----:B-1----:R-:W5:Y:S01]  /*14d30*/  LDL.LU R8, [R1+0x70] ;  /* 0x0000700001087983 */ /* 0x002f620000300800 */
[----:B------:R-:W-:-:S02]  /*14d40*/  ISETP.GT.AND P1, PT, R0, 0x31, P2 ;  /* 0x000000310000780c */ /* 0x000fc40001724270 */
[C---:B------:R-:W-:Y:S02]  /*14d50*/  ISETP.GT.AND P4, PT, R0.reuse, 0x38, P3 ;  /* 0x000000380000780c */ /* 0x040fe40001f84270 */
[C---:B------:R-:W-:Y:S02]  /*14d60*/  ISETP.GT.AND P5, PT, R0.reuse, 0x39, P3 ;  /* 0x000000390000780c */ /* 0x040fe40001fa4270 */
[----:B------:R-:W-:Y:S01]  /*14d70*/  ISETP.GT.AND P0, PT, R0, 0x38, P2 ;  /* 0x000000380000780c */ /* 0x000fe20001704270 */
[-C--:B----4-:R-:W-:Y:S01]  /*14d80*/  FMUL R9, R9, R2.reuse ;  /* 0x0000000209097220 */ /* 0x090fe20000400000 */
[----:B---3--:R-:W-:-:S04]  /*14d90*/  FMUL R10, R10, R2 ;  /* 0x000000020a0a7220 */ /* 0x008fc80000400000 */
[----:B------:R-:W-:Y:S02]  /*14da0*/  F2FP.TF32.F32.PACK_B R9, R9 ;  /* 0x00000009ff09723e */ /* 0x000fe400024050ff */
[----:B------:R-:W-:Y:S01]  /*14db0*/  F2FP.TF32.F32.PACK_B R10, R10 ;  /* 0x0000000aff0a723e */ /* 0x000fe200024050ff */
[-C--:B--2---:R-:W-:Y:S01]  /*14dc0*/  FMUL R3, R3, R2.reuse ;  /* 0x0000000203037220 */ /* 0x084fe20000400000 */
[----:B-----5:R-:W-:-:S04]  /*14dd0*/  FMUL R8, R8, R2 ;  /* 0x0000000208087220 */ /* 0x020fc80000400000 */
[----:B------:R-:W-:Y:S02]  /*14de0*/  F2FP.TF32.F32.PACK_B R3, R3 ;  /* 0x00000003ff03723e */ /* 0x000fe400024050ff */
[----:B------:R-:W-:-:S03]  /*14df0*/  F2FP.TF32.F32.PACK_B R8, R8 ;  /* 0x00000008ff08723e */ /* 0x000fc600024050ff */
[----:B------:R0:W-:Y:S04]  /*14e00*/  @P1 STG.E desc[UR36][R6.64+0xc4], R3 ;  /* 0x0000c40306001986 */ /* 0x0001e8000c101924 */
[----:B------:R1:W-:Y:S04]  /*14e10*/  @P4 STG.E desc[UR36][R4.64+0xe0], R8 ;  /* 0x0000e00804004986 */ /* 0x0003e8000c101924 */
[----:B0-----:R-:W2:Y:S04]  /*14e20*/  LDL.LU R3, [R1+0x7c] ;  /* 0x00007c0001037983 */ /* 0x001ea80000300800 */
[----:B-1----:R-:W3:Y:S04]  /*14e30*/  LDL.LU R8, [R1+0x80] ;  /* 0x0000800001087983 */ /* 0x002ee80000300800 */
[----:B------:R0:W-:Y:S04]  /*14e40*/  @P5 STG.E desc[UR36][R4.64+0xe4], R9 ;  /* 0x0000e40904005986 */ /* 0x0001e8000c101924 */
[----:B------:R1:W-:Y:S04]  /*14e50*/  @P0 STG.E desc[UR36][R6.64+0xe0], R10 ;  /* 0x0000e00a06000986 */ /* 0x0003e8000c101924 */
[----:B0-----:R-:W4:Y:S04]  /*14e60*/  LDL.LU R9, [R1+0x84] ;  /* 0x0000840001097983 */ /* 0x001f280000300800 */
[----:B-1----:R-:W5:Y:S01]  /*14e70*/  LDL.LU R10, [R1+0x88] ;  /* 0x00008800010a7983 */ /* 0x002f620000300800 */
[----:B------:R-:W-:-:S02]  /*14e80*/  ISETP.GT.AND P1, PT, R0, 0x39, P2 ;  /* 0x000000390000780c */ /* 0x000fc40001724270 */
[C---:B------:R-:W-:Y:S02]  /*14e90*/  ISETP.GT.AND P4, PT, R0.reuse, 0x40, P3 ;  /* 0x000000400000780c */ /* 0x040fe40001f84270 */
[C---:B------:R-:W-:Y:S02]  /*14ea0*/  ISETP.GT.AND P5, PT, R0.reuse, 0x41, P3 ;  /* 0x000000410000780c */ /* 0x040fe40001fa4270 */
[----:B------:R-:W-:Y:S01]  /*14eb0*/  ISETP.GT.AND P0, PT, R0, 0x40, P2 ;  /* 0x000000400000780c */ /* 0x000fe20001704270 */
[-C--:B------:R-:W-:Y:S01]  /*14ec0*/  FMUL R11, R11, R2.reuse ;  /* 0x000000020b0b7220 */ /* 0x080fe20000400000 */
[----:B------:R-:W-:-:S04]  /*14ed0*/  FMUL R13, R13, R2 ;  /* 0x000000020d0d7220 */ /* 0x000fc80000400000 */
[----:B------:R-:W-:Y:S02]  /*14ee0*/  F2FP.TF32.F32.PACK_B R11, R11 ;  /* 0x0000000bff0b723e */ /* 0x000fe400024050ff */
[----:B------:R-:W-:Y:S01]  /*14ef0*/  F2FP.TF32.F32.PACK_B R13, R13 ;  /* 0x0000000dff0d723e */ /* 0x000fe200024050ff */
[----:B------:R-:W-:-:S05]  /*14f00*/  FMUL R15, R15, R2 ;  /* 0x000000020f0f7220 */ /* 0x000fca0000400000 */
[----:B------:R-:W-:Y:S01]  /*14f10*/  F2FP.TF32.F32.PACK_B R15, R15 ;  /* 0x0000000fff0f723e */ /* 0x000fe200024050ff */
[----:B------:R-:W-:-:S05]  /*14f20*/  FMUL R19, R19, R2 ;  /* 0x0000000213137220 */ /* 0x000fca0000400000 */
[----:B------:R-:W-:Y:S01]  /*14f30*/  F2FP.TF32.F32.PACK_B R19, R19 ;  /* 0x00000013ff13723e */ /* 0x000fe200024050ff */
[-C--:B--2---:R-:W-:Y:S01]  /*14f40*/  FMUL R3, R3, R2.reuse ;  /* 0x0000000203037220 */ /* 0x084fe20000400000 */
[----:B---3--:R-:W-:-:S04]  /*14f50*/  FMUL R8, R8, R2 ;  /* 0x0000000208087220 */ /* 0x008fc80000400000 */
[----:B------:R-:W-:Y:S02]  /*14f60*/  F2FP.TF32.F32.PACK_B R3, R3 ;  /* 0x00000003ff03723e */ /* 0x000fe400024050ff */
[----:B------:R-:W-:-:S03]  /*14f70*/  F2FP.TF32.F32.PACK_B R8, R8 ;  /* 0x00000008ff08723e */ /* 0x000fc600024050ff */
[----:B------:R0:W-:Y:S01]  /*14f80*/  @P1 STG.E desc[UR36][R6.64+0xe4], R3 ;  /* 0x0000e40306001986 */ /* 0x0001e2000c101924 */
[----:B------:R-:W-:-:S03]  /*14f90*/  ISETP.GT.AND P1, PT, R0, 0x41, P2 ;  /* 0x000000410000780c */ /* 0x000fc60001724270 */
[----:B------:R1:W-:Y:S01]  /*14fa0*/  @P4 STG.E desc[UR36][R4.64+0x100], R8 ;  /* 0x0001000804004986 */ /* 0x0003e2000c101924 */
[----:B------:R-:W-:Y:S01]  /*14fb0*/  ISETP.GT.AND P4, PT, R0, 0x48, P3 ;  /* 0x000000480000780c */ /* 0x000fe20001f84270 */
[-C--:B----4-:R-:W-:Y:S01]  /*14fc0*/  FMUL R9, R9, R2.reuse ;  /* 0x0000000209097220 */ /* 0x090fe20000400000 */
[-C--:B0-----:R-:W-:Y:S01]  /*14fd0*/  FMUL R3, R235, R2.reuse ;  /* 0x00000002eb037220 */ /* 0x081fe20000400000 */
[-C--:B-----5:R-:W-:Y:S01]  /*14fe0*/  FMUL R10, R10, R2.reuse ;  /* 0x000000020a0a7220 */ /* 0x0a0fe20000400000 */
[----:B-1----:R-:W-:Y:S02]  /*14ff0*/  FMUL R8, R234, R2 ;  /* 0x00000002ea087220 */ /* 0x002fe40000400000 */
[----:B------:R-:W-:Y:S02]  /*15000*/  F2FP.TF32.F32.PACK_B R9, R9 ;  /* 0x00000009ff09723e */ /* 0x000fe400024050ff */
[----:B------:R-:W-:Y:S02]  /*15010*/  F2FP.TF32.F32.PACK_B R10, R10 ;  /* 0x0000000aff0a723e */ /* 0x000fe400024050ff */
[----:B------:R-:W-:-:S02]  /*15020*/  F2FP.TF32.F32.PACK_B R3, R3 ;  /* 0x00000003ff03723e */ /* 0x000fc400024050ff */
[----:B------:R-:W-:Y:S01]  /*15030*/  F2FP.TF32.F32.PACK_B R8, R8 ;  /* 0x00000008ff08723e */ /* 0x000fe200024050ff */
[----:B------:R0:W-:Y:S01]  /*15040*/  @P5 STG.E desc[UR36][R4.64+0x104], R9 ;  /* 0x0001040904005986 */ /* 0x0001e2000c101924 */
[----:B------:R-:W-:-:S03]  /*15050*/  ISETP.GT.AND P5, PT, R0, 0x49, P3 ;  /* 0x000000490000780c */ /* 0x000fc60001fa4270 */
[----:B------:R1:W-:Y:S01]  /*15060*/  @P0 STG.E desc[UR36][R6.64+0x100], R10 ;  /* 0x0001000a06000986 */ /* 0x0003e2000c101924 */
[----:B------:R-:W-:-:S03]  /*15070*/  ISETP.GT.AND P0, PT, R0, 0x48, P2 ;  /* 0x000000480000780c */ /* 0x000fc60001704270 */
[----:B------:R2:W-:Y:S01]  /*15080*/  @P1 STG.E desc[UR36][R6.64+0x104], R3 ;  /* 0x0001040306001986 */ /* 0x0005e2000c101924 */
[----:B------:R-:W-:-:S03]  /*15090*/  ISETP.GT.AND P1, PT, R0, 0x49, P2 ;  /* 0x000000490000780c */ /* 0x000fc60001724270 */
[----:B------:R-:W-:Y:S01]  /*150a0*/  @P4 STG.E desc[UR36][R4.64+0x120], R8 ;  /* 0x0001200804004986 */ /* 0x000fe2000c101924 */
[-C--:B0-----:R-:W-:Y:S01]  /*150b0*/  FMUL R9, R233, R2.reuse ;  /* 0x00000002e9097220 */ /* 0x081fe20000400000 */
[----:B------:R-:W-:Y:S01]  /*150c0*/  ISETP.GT.AND P4, PT, R0, 0x50, P3 ;  /* 0x000000500000780c */ /* 0x000fe20001f84270 */
[----:B-1----:R-:W-:-:S03]  /*150d0*/  FMUL R10, R232, R2 ;  /* 0x00000002e80a7220 */ /* 0x002fc60000400000 */
[----:B------:R-:W-:Y:S02]  /*150e0*/  F2FP.TF32.F32.PACK_B R9, R9 ;  /* 0x00000009ff09723e */ /* 0x000fe400024050ff */
[----:B------:R-:W-:-:S03]  /*150f0*/  F2FP.TF32.F32.PACK_B R10, R10 ;  /* 0x0000000aff0a723e */ /* 0x000fc600024050ff */
[----:B------:R0:W-:Y:S01]  /*15100*/  @P5 STG.E desc[UR36][R4.64+0x124], R9 ;  /* 0x0001240904005986 */ /* 0x0001e2000c101924 */
[----:B------:R-:W-:-:S03]  /*15110*/  ISETP.GT.AND P5, PT, R0, 0x51, P3 ;  /* 0x000000510000780c */ /* 0x000fc60001fa4270 */
[----:B------:R-:W-:Y:S01]  /*15120*/  @P0 STG.E desc[UR36][R6.64+0x120], R10 ;  /* 0x0001200a06000986 */ /* 0x000fe2000c101924 */
[----:B------:R-:W-:-:S03]  /*15130*/  ISETP.GT.AND P0, PT, R0, 0x50, P2 ;  /* 0x000000500000780c */ /* 0x000fc60001704270 */
[----:B------:R1:W-:Y:S01]  /*15140*/  @P1 STG.E desc[UR36][R6.64+0x124], R11 ;  /* 0x0001240b06001986 */ /* 0x0003e2000c101924 */
[C---:B------:R-:W-:Y:S01]  /*15150*/  ISETP.GT.AND P1, PT, R0.reuse, 0x51, P2 ;  /* 0x000000510000780c */ /* 0x040fe20001724270 */
[-C--:B--2---:R-:W-:Y:S02]  /*15160*/  FMUL R3, R231, R2.reuse ;  /* 0x00000002e7037220 */ /* 0x084fe40000400000 */
[----:B------:R2:W-:Y:S01]  /*15170*/  @P4 STG.E desc[UR36][R4.64+0x140], R13 ;  /* 0x0001400d04004986 */ /* 0x0005e2000c101924 */
[----:B------:R-:W-:Y:S01]  /*15180*/  ISETP.GT.AND P4, PT, R0, 0x58, P3 ;  /* 0x000000580000780c */ /* 0x000fe20001f84270 */
[-C--:B0-----:R-:W-:Y:S01]  /*15190*/  FMUL R9, R230, R2.reuse ;  /* 0x00000002e6097220 */ /* 0x081fe20000400000 */
[----:B------:R-:W-:Y:S01]  /*151a0*/  F2FP.TF32.F32.PACK_B R3, R3 ;  /* 0x00000003ff03723e */ /* 0x000fe200024050ff */
[----:B-1----:R-:W-:-:S03]  /*151b0*/  FMUL R11, R229, R2 ;  /* 0x00000002e50b7220 */ /* 0x002fc60000400000 */
[----:B------:R-:W-:Y:S01]  /*151c0*/  F2FP.TF32.F32.PACK_B R9, R9 ;  /* 0x00000009ff09723e */ /* 0x000fe200024050ff */
[----:B------:R-:W-:Y:S01]  /*151d0*/  @P5 STG.E desc[UR36][R4.64+0x144], R15 ;  /* 0x0001440f04005986 */ /* 0x000fe2000c101924 */
[----:B------:R-:W-:-:S03]  /*151e0*/  F2FP.TF32.F32.PACK_B R11, R11 ;  /* 0x0000000bff0b723e */ /* 0x000fc600024050ff */
[----:B------:R0:W-:Y:S01]  /*151f0*/  @P0 STG.E desc[UR36][R6.64+0x140], R3 ;  /* 0x0001400306000986 */ /* 0x0001e2000c101924 */
[C---:B------:R-:W-:Y:S02]  /*15200*/  ISETP.GT.AND P5, PT, R0.reuse, 0x59, P3 ;  /* 0x000000590000780c */ /* 0x040fe40001fa4270 */
[C---:B------:R-:W-:Y:S01]  /*15210*/  ISETP.GT.AND P0, PT, R0.reuse, 0x58, P2 ;  /* 0x000000580000780c */ /* 0x040fe20001704270 */
[----:B------:R1:W-:Y:S01]  /*15220*/  @P1 STG.E desc[UR36][R6.64+0x144], R9 ;  /* 0x0001440906001986 */ /* 0x0003e2000c101924 */
[----:B------:R-:W-:Y:S01]  /*15230*/  ISETP.GT.AND P1, PT, R0, 0x59, P2 ;  /* 0x000000590000780c */ /* 0x000fe20001724270 */
[-C--:B--2---:R-:W-:Y:S02]  /*15240*/  FMUL R13, R228, R2.reuse ;  /* 0x00000002e40d7220 */ /* 0x084fe40000400000 */
[----:B------:R2:W-:Y:S01]  /*15250*/  @P4 STG.E desc[UR36][R4.64+0x160], R11 ;  /* 0x0001600b04004986 */ /* 0x0005e2000c101924 */
[----:B------:R-:W-:Y:S01]  /*15260*/  ISETP.GT.AND P4, PT, R0, 0x60, P3 ;  /* 0x000000600000780c */ /* 0x000fe20001f84270 */
[-C--:B0-----:R-:W-:Y:S01]  /*15270*/  FMUL R3, R227, R2.reuse ;  /* 0x00000002e3037220 */ /* 0x081fe20000400000 */
[----:B------:R-:W-:Y:S01]  /*15280*/  F2FP.TF32.F32.PACK_B R13, R13 ;  /* 0x0000000dff0d723e */ /* 0x000fe200024050ff */
[----:B-1----:R-:W-:-:S03]  /*15290*/  FMUL R9, R226, R2 ;  /* 0x00000002e2097220 */ /* 0x002fc60000400000 */
[----:B------:R-:W-:Y:S01]  /*152a0*/  F2FP.TF32.F32.PACK_B R3, R3 ;  /* 0x00000003ff03723e */ /* 0x000fe200024050ff */
[----:B------:R0:W-:Y:S01]  /*152b0*/  @P5 STG.E desc[UR36][R4.64+0x164], R13 ;  /* 0x0001640d04005986 */ /* 0x0001e2000c101924 */
[----:B------:R-:W-:-:S03]  /*152c0*/  F2FP.TF32.F32.PACK_B R9, R9 ;  /* 0x00000009ff09723e */ /* 0x000fc600024050ff */
[----:B------:R-:W-:Y:S01]  /*152d0*/  @P0 STG.E desc[UR36][R6.64+0x160], R19 ;  /* 0x0001601306000986 */ /* 0x000fe2000c101924 */
[C---:B------:R-:W-:Y:S02]  /*152e0*/  ISETP.GT.AND P5, PT, R0.reuse, 0x61, P3 ;  /* 0x000000610000780c */ /* 0x040fe40001fa4270 */
[C---:B------:R-:W-:Y:S01]  /*152f0*/  ISETP.GT.AND P0, PT, R0.reuse, 0x60, P2 ;  /* 0x000000600000780c */ /* 0x040fe20001704270 */
[----:B------:R1:W-:Y:S01]  /*15300*/  @P1 STG.E desc[UR36][R6.64+0x164], R3 ;  /* 0x0001640306001986 */ /* 0x0003e2000c101924 */
[C---:B------:R-:W-:Y:S01]  /*15310*/  ISETP.GT.AND P1, PT, R0.reuse, 0x61, P2 ;  /* 0x000000610000780c */ /* 0x040fe20001724270 */
[-C--:B--2---:R-:W-:Y:S02]  /*15320*/  FMUL R11, R225, R2.reuse ;  /* 0x00000002e10b7220 */ /* 0x084fe40000400000 */
[----:B------:R2:W-:Y:S01]  /*15330*/  @P4 STG.E desc[UR36][R4.64+0x180], R9 ;  /* 0x0001800904004986 */ /* 0x0005e2000c101924 */
[----:B------:R-:W-:Y:S01]  /*15340*/  ISETP.GT.AND P4, PT, R0, 0x68, P3 ;  /* 0x000000680000780c */ /* 0x000fe20001f84270 */
[-C--:B------:R-:W-:Y:S01]  /*15350*/  FMUL R15, R224, R2.reuse ;  /* 0x00000002e00f7220 */ /* 0x080fe20000400000 */
[-C--:B0-----:R-:W-:Y:S01]  /*15360*/  FMUL R13, R223, R2.reuse ;  /* 0x00000002df0d7220 */ /* 0x081fe20000400000 */
[----:B------:R-:W-:Y:S01]  /*15370*/  F2FP.TF32.F32.PACK_B R11, R11 ;  /* 0x0000000bff0b723e */ /* 0x000fe200024050ff */
[----:B-1----:R-:W-:-:S02]  /*15380*/  FMUL R3, R222, R2 ;  /* 0x00000002de037220 */ /* 0x002fc40000400000 */
[----:B------:R-:W-:Y:S02]  /*15390*/  F2FP.TF32.F32.PACK_B R15, R15 ;  /* 0x0000000fff0f723e */ /* 0x000fe400024050ff */
[----:B------:R-:W-:Y:S02]  /*153a0*/  F2FP.TF32.F32.PACK_B R13, R13 ;  /* 0x0000000dff0d723e */ /* 0x000fe400024050ff */
[----:B------:R-:W-:Y:S01]  /*153b0*/  F2FP.TF32.F32.PACK_B R3, R3 ;  /* 0x00000003ff03723e */ /* 0x000fe200024050ff */
[----:B------:R0:W-:Y:S01]  /*153c0*/  @P5 STG.E desc[UR36][R4.64+0x184], R11 ;  /* 0x0001840b04005986 */ /* 0x0001e2000c101924 */
[----:B------:R-:W-:-:S03]  /*153d0*/  ISETP.GT.AND P5, PT, R0, 0x69, P3 ;  /* 0x000000690000780c */ /* 0x000fc60001fa4270 */
[----:B------:R-:W-:Y:S01]  /*153e0*/  @P0 STG.E desc[UR36][R6.64+0x180], R15 ;  /* 0x0001800f06000986 */ /* 0x000fe2000c101924 */
[C---:B------:R-:W-:Y:S01]  /*153f0*/  ISETP.GT.AND P0, PT, R0.reuse, 0x68, P2 ;  /* 0x000000680000780c */ /* 0x040fe20001704270 */
[-C--:B--2---:R-:W-:Y:S02]  /*15400*/  FMUL R9, R221, R2.reuse ;  /* 0x00000002dd097220 */ /* 0x084fe40000400000 */
[----:B------:R1:W-:Y:S01]  /*15410*/  @P1 STG.E desc[UR36][R6.64+0x184], R13 ;  /* 0x0001840d06001986 */ /* 0x0003e2000c101924 */
[----:B------:R-:W-:Y:S01]  /*15420*/  ISETP.GT.AND P1, PT, R0, 0x69, P2 ;  /* 0x000000690000780c */ /* 0x000fe20001724270 */
[-C--:B------:R-:W-:Y:S02]  /*15430*/  FMUL R19, R220, R2.reuse ;  /* 0x00000002dc137220 */ /* 0x080fe40000400000 */
[----:B------:R2:W-:Y:S01]  /*15440*/  @P4 STG.E desc[UR36][R4.64+0x1a0], R3 ;  /* 0x0001a00304004986 */ /* 0x0005e2000c101924 */
[----:B------:R-:W-:Y:S01]  /*15450*/  ISETP.GT.AND P4, PT, R0, 0x70, P3 ;  /* 0x000000700000780c */ /* 0x000fe20001f84270 */
[----:B0-----:R-:W-:Y:S01]  /*15460*/  FMUL R11, R219, R2 ;  /* 0x00000002db0b7220 */ /* 0x001fe20000400000 */
[----:B------:R-:W-:-:S02]  /*15470*/  F2FP.TF32.F32.PACK_B R9, R9 ;  /* 0x00000009ff09723e */ /* 0x000fc400024050ff */
[----:B------:R-:W-:Y:S01]  /*15480*/  F2FP.TF32.F32.PACK_B R19, R19 ;  /* 0x00000013ff13723e */ /* 0x000fe200024050ff */
[-C--:B-1----:R-:W-:Y:S01]  /*15490*/  FMUL R13, R218, R2.reuse ;  /* 0x00000002da0d7220 */ /* 0x082fe20000400000 */
[----:B------:R-:W-:Y:S01]  /*154a0*/  F2FP.TF32.F32.PACK_B R11, R11 ;  /* 0x0000000bff0b723e */ /* 0x000fe200024050ff */
[----:B------:R0:W-:Y:S03]  /*154b0*/  @P5 STG.E desc[UR36][R4.64+0x1a4], R9 ;  /* 0x0001a40904005986 */ /* 0x0001e6000c101924 */
[----:B------:R-:W-:Y:S01]  /*154c0*/  F2FP.TF32.F32.PACK_B R13, R13 ;  /* 0x0000000dff0d723e */ /* 0x000fe200024050ff */
[----:B------:R-:W-:Y:S01]  /*154d0*/  @P0 STG.E desc[UR36][R6.64+0x1a0], R19 ;  /* 0x0001a01306000986 */ /* 0x000fe2000c101924 */
[C---:B------:R-:W-:Y:S02]  /*154e0*/  ISETP.GT.AND P5, PT, R0.reuse, 0x71, P3 ;  /* 0x000000710000780c */ /* 0x040fe40001fa4270 */
[C---:B------:R-:W-:Y:S01]  /*154f0*/  ISETP.GT.AND P0, PT, R0.reuse, 0x70, P2 ;  /* 0x000000700000780c */ /* 0x040fe20001704270 */
[----:B------:R1:W-:Y:S01]  /*15500*/  @P1 STG.E desc[UR36][R6.64+0x1a4], R11 ;  /* 0x0001a40b06001986 */ /* 0x0003e2000c101924 */
[----:B------:R-:W-:Y:S01]  /*15510*/  ISETP.GT.AND P1, PT, R0, 0x71, P2 ;  /* 0x000000710000780c */ /* 0x000fe20001724270 */
[----:B--2---:R-:W-:-:S02]  /*15520*/  FMUL R3, R217, R2 ;  /* 0x00000002d9037220 */ /* 0x004fc40000400000 */
[----:B------:R2:W-:Y:S01]  /*15530*/  @P4 STG.E desc[UR36][R4.64+0x1c0], R13 ;  /* 0x0001c00d04004986 */ /* 0x0005e2000c101924 */
[----:B------:R-:W-:Y:S01]  /*15540*/  ISETP.GT.AND P4, PT, R0, 0x78, P3 ;  /* 0x000000780000780c */ /* 0x000fe20001f84270 */
[-C--:B------:R-:W-:Y:S01]  /*15550*/  FMUL R15, R216, R2.reuse ;  /* 0x00000002d80f7220 */ /* 0x080fe20000400000 */
[-C--:B0-----:R-:W-:Y:S01]  /*15560*/  FMUL R9, R215, R2.reuse ;  /* 0x00000002d7097220 */ /* 0x081fe20000400000 */
[----:B------:R-:W-:Y:S01]  /*15570*/  F2FP.TF32.F32.PACK_B R3, R3 ;  /* 0x00000003ff03723e */ /* 0x000fe200024050ff */
[----:B-1----:R-:W-:Y:S02]  /*15580*/  FMUL R11, R214, R2 ;  /* 0x00000002d60b7220 */ /* 0x002fe40000400000 */
        /* <DEDUP_REMOVED lines=219> */
[C---:B------:R-:W-:Y:S01]  /*16340*/  ISETP.GT.AND P4, PT, R0.reuse, 0xe8, P3 ;  /* 0x000000e80000780c */ /* 0x040fe20001f84270 */
[-C--:B------:R-:W-:Y:S01]  /*16350*/  FMUL R15, R159, R2.reuse ;  /* 0x000000029f0f7220 */ /* 0x080fe20000400000 */
[----:B------:R-:W-:Y:S01]  /*16360*/  ISETP.GT.AND P6, PT, R0, 0xe9, P3 ;  /* 0x000000e90000780c */ /* 0x000fe20001fc4270 */
[-C--:B0-----:R-:W-:Y:S01]  /*16370*/  FMUL R13, R157, R2.reuse ;  /* 0x000000029d0d7220 */ /* 0x081fe20000400000 */
[----:B------:R-:W-:Y:S01]  /*16380*/  F2FP.TF32.F32.PACK_B R11, R11 ;  /* 0x0000000bff0b723e */ /* 0x000fe200024050ff */
[-C--:B-1----:R-:W-:Y:S01]  /*16390*/  FMUL R3, R156, R2.reuse ;  /* 0x000000029c037220 */ /* 0x082fe20000400000 */
[----:B------:R-:W-:Y:S01]  /*163a0*/  F2FP.TF32.F32.PACK_B R15, R15 ;  /* 0x0000000fff0f723e */ /* 0x000fe200024050ff */
[----:B--2---:R-:W-:Y:S01]  /*163b0*/  FMUL R9, R155, R2 ;  /* 0x000000029b097220 */ /* 0x004fe20000400000 */
[----:B------:R-:W-:Y:S02]  /*163c0*/  F2FP.TF32.F32.PACK_B R13, R13 ;  /* 0x0000000dff0d723e */ /* 0x000fe400024050ff */
[----:B------:R-:W-:Y:S01]  /*163d0*/  F2FP.TF32.F32.PACK_B R3, R3 ;  /* 0x00000003ff03723e */ /* 0x000fe200024050ff */
[----:B------:R0:W-:Y:S01]  /*163e0*/  @P5 STG.E desc[UR36][R4.64+0x384], R11 ;  /* 0x0003840b04005986 */ /* 0x0001e2000c101924 */
[----:B------:R-:W-:-:S03]  /*163f0*/  F2FP.TF32.F32.PACK_B R9, R9 ;  /* 0x00000009ff09723e */ /* 0x000fc600024050ff */
[----:B------:R-:W-:Y:S01]  /*16400*/  @P0 STG.E desc[UR36][R6.64+0x380], R15 ;  /* 0x0003800f06000986 */ /* 0x000fe2000c101924 */
[----:B------:R-:W-:-:S03]  /*16410*/  ISETP.GT.AND P0, PT, R0, 0xe8, P2 ;  /* 0x000000e80000780c */ /* 0x000fc60001704270 */
[----:B------:R1:W-:Y:S01]  /*16420*/  @P1 STG.E desc[UR36][R6.64+0x384], R13 ;  /* 0x0003840d06001986 */ /* 0x0003e2000c101924 */
[----:B------:R-:W-:-:S03]  /*16430*/  ISETP.GT.AND P5, PT, R0, 0xe9, P2 ;  /* 0x000000e90000780c */ /* 0x000fc600017a4270 */
[----:B------:R2:W-:Y:S01]  /*16440*/  @P4 STG.E desc[UR36][R4.64+0x3a0], R3 ;  /* 0x0003a00304004986 */ /* 0x0005e2000c101924 */
[-C--:B------:R-:W-:Y:S01]  /*16450*/  FMUL R19, R154, R2.reuse ;  /* 0x000000029a137220 */ /* 0x080fe20000400000 */
[C---:B------:R-:W-:Y:S02]  /*16460*/  ISETP.GT.AND P4, PT, R0.reuse, 0xf1, P3 ;  /* 0x000000f10000780c */ /* 0x040fe40001f84270 */
[----:B------:R3:W-:Y:S01]  /*16470*/  @P6 STG.E desc[UR36][R4.64+0x3a4], R9 ;  /* 0x0003a40904006986 */ /* 0x0007e2000c101924 */
[----:B------:R-:W-:Y:S01]  /*16480*/  ISETP.GT.AND P6, PT, R0, 0xf0, P3 ;  /* 0x000000f00000780c */ /* 0x000fe20001fc4270 */
[-C--:B0-----:R-:W-:Y:S01]  /*16490*/  FMUL R11, R153, R2.reuse ;  /* 0x00000002990b7220 */ /* 0x081fe20000400000 */
[-C--:B-1----:R-:W-:Y:S01]  /*164a0*/  FMUL R13, R152, R2.reuse ;  /* 0x00000002980d7220 */ /* 0x082fe20000400000 */
[----:B------:R-:W-:Y:S01]  /*164b0*/  F2FP.TF32.F32.PACK_B R19, R19 ;  /* 0x00000013ff13723e */ /* 0x000fe200024050ff */
[----:B--2---:R-:W-:Y:S02]  /*164c0*/  FMUL R3, R23, R2 ;  /* 0x0000000217037220 */ /* 0x004fe40000400000 */
[----:B------:R-:W-:-:S02]  /*164d0*/  F2FP.TF32.F32.PACK_B R11, R11 ;  /* 0x0000000bff0b723e */ /* 0x000fc400024050ff */
[----:B------:R-:W-:Y:S02]  /*164e0*/  F2FP.TF32.F32.PACK_B R13, R13 ;  /* 0x0000000dff0d723e */ /* 0x000fe400024050ff */
[----:B------:R-:W-:Y:S01]  /*164f0*/  F2FP.TF32.F32.PACK_B R3, R3 ;  /* 0x00000003ff03723e */ /* 0x000fe200024050ff */
[----:B------:R0:W-:Y:S04]  /*16500*/  @P0 STG.E desc[UR36][R6.64+0x3a0], R19 ;  /* 0x0003a01306000986 */ /* 0x0001e8000c101924 */
[----:B------:R1:W-:Y:S04]  /*16510*/  @P5 STG.E desc[UR36][R6.64+0x3a4], R11 ;  /* 0x0003a40b06005986 */ /* 0x0003e8000c101924 */
[----:B------:R-:W-:Y:S01]  /*16520*/  @P6 STG.E desc[UR36][R4.64+0x3c0], R13 ;  /* 0x0003c00d04006986 */ /* 0x000fe2000c101924 */
[----:B------:R-:W-:-:S03]  /*16530*/  ISETP.GT.AND P6, PT, R0, 0xf0, P2 ;  /* 0x000000f00000780c */ /* 0x000fc600017c4270 */
[----:B------:R2:W-:Y:S01]  /*16540*/  @P4 STG.E desc[UR36][R4.64+0x3c4], R3 ;  /* 0x0003c40304004986 */ /* 0x0005e2000c101924 */
[C---:B------:R-:W-:Y:S02]  /*16550*/  ISETP.GT.AND P4, PT, R0.reuse, 0xf8, P3 ;  /* 0x000000f80000780c */ /* 0x040fe40001f84270 */
[C---:B------:R-:W-:Y:S02]  /*16560*/  ISETP.GT.AND P3, PT, R0.reuse, 0xf9, P3 ;  /* 0x000000f90000780c */ /* 0x040fe40001f64270 */
[----:B------:R-:W-:Y:S01]  /*16570*/  ISETP.GT.AND P5, PT, R0, 0xf1, P2 ;  /* 0x000000f10000780c */ /* 0x000fe200017a4270 */
[-C--:B---3--:R-:W-:Y:S01]  /*16580*/  FMUL R9, R22, R2.reuse ;  /* 0x0000000216097220 */ /* 0x088fe20000400000 */
[-C--:B------:R-:W-:Y:S01]  /*16590*/  FMUL R15, R21, R2.reuse ;  /* 0x00000002150f7220 */ /* 0x080fe20000400000 */
[-C--:B0-----:R-:W-:Y:S01]  /*165a0*/  FMUL R19, R20, R2.reuse ;  /* 0x0000000214137220 */ /* 0x081fe20000400000 */
[----:B------:R-:W-:Y:S01]  /*165b0*/  FMUL R21, R18, R2 ;  /* 0x0000000212157220 */ /* 0x000fe20000400000 */
[----:B------:R-:W-:Y:S01]  /*165c0*/  USHF.L.U32 UR12, UR8, 0x9, URZ ;  /* 0x00000009080c7899 */ /* 0x000fe2000800063f */
[----:B------:R-:W-:-:S02]  /*165d0*/  F2FP.TF32.F32.PACK_B R9, R9 ;  /* 0x00000009ff09723e */ /* 0x000fc400024050ff */
[----:B------:R-:W-:Y:S01]  /*165e0*/  F2FP.TF32.F32.PACK_B R15, R15 ;  /* 0x0000000fff0f723e */ /* 0x000fe200024050ff */
[----:B------:R-:W-:Y:S01]  /*165f0*/  USHF.L.U64.HI UR11, UR8, 0x9, UR9 ;  /* 0x00000009080b7899 */ /* 0x000fe20008010209 */
[----:B------:R-:W-:Y:S01]  /*16600*/  F2FP.TF32.F32.PACK_B R19, R19 ;  /* 0x00000013ff13723e */ /* 0x000fe200024050ff */
[----:B------:R-:W-:Y:S01]  /*16610*/  @P3 IMAD.MOV.U32 R10, RZ, RZ, R4 ;  /* 0x000000ffff0a3224 */ /* 0x000fe200078e0004 */
[----:B------:R-:W-:Y:S01]  /*16620*/  F2FP.TF32.F32.PACK_B R21, R21 ;  /* 0x00000015ff15723e */ /* 0x000fe200024050ff */
[----:B-1----:R-:W-:Y:S01]  /*16630*/  @P3 IMAD.MOV.U32 R11, RZ, RZ, R5 ;  /* 0x000000ffff0b3224 */ /* 0x002fe200078e0005 */
[----:B------:R0:W-:Y:S01]  /*16640*/  @P6 STG.E desc[UR36][R6.64+0x3c0], R9 ;  /* 0x0003c00906006986 */ /* 0x0001e2000c101924 */
[----:B--2---:R-:W-:-:S03]  /*16650*/  MOV R3, UR12 ;  /* 0x0000000c00037c02 */ /* 0x004fc60008000f00 */
[----:B------:R-:W-:Y:S01]  /*16660*/  @P5 STG.E desc[UR36][R6.64+0x3c4], R15 ;  /* 0x0003c40f06005986 */ /* 0x000fe2000c101924 */
[----:B------:R-:W-:-:S03]  /*16670*/  ISETP.GT.AND P1, PT, R158, 0x80, PT ;  /* 0x000000809e00780c */ /* 0x000fc60003f24270 */
[----:B------:R1:W-:Y:S01]  /*16680*/  @P4 STG.E desc[UR36][R4.64+0x3e0], R19 ;  /* 0x0003e01304004986 */ /* 0x0003e2000c101924 */
[C---:B------:R-:W-:Y:S02]  /*16690*/  ISETP.GT.AND P4, PT, R0.reuse, 0xf8, P2 ;  /* 0x000000f80000780c */ /* 0x040fe40001784270 */
[----:B------:R-:W-:Y:S01]  /*166a0*/  ISETP.GT.AND P2, PT, R0, 0xf9, P2 ;  /* 0x000000f90000780c */ /* 0x000fe20001744270 */
[----:B------:R2:W-:Y:S01]  /*166b0*/  @P3 STG.E desc[UR36][R10.64+0x3e4], R21 ;  /* 0x0003e4150a003986 */ /* 0x0005e2000c101924 */
[----:B0-----:R-:W-:Y:S01]  /*166c0*/  IMAD.U32 R9, RZ, RZ, UR11 ;  /* 0x0000000bff097e24 */ /* 0x001fe2000f8e00ff */
[----:B------:R-:W-:Y:S01]  /*166d0*/  IADD3 R8, P3, P6, R4, UR5, R3 ;  /* 0x0000000504087c10 */ /* 0x000fe2000fe7e003 */
[-C--:B------:R-:W-:Y:S01]  /*166e0*/  FMUL R23, R14, R2.reuse ;  /* 0x000000020e177220 */ /* 0x080fe20000400000 */
[-C--:B------:R-:W-:Y:S01]  /*166f0*/  FMUL R13, R12, R2.reuse ;  /* 0x000000020c0d7220 */ /* 0x080fe20000400000 */
[----:B------:R-:W-:Y:S02]  /*16700*/  ISETP.GT.AND P5, PT, R0, RZ, P1 ;  /* 0x000000ff0000720c */ /* 0x000fe40000fa4270 */
[----:B------:R-:W-:Y:S01]  /*16710*/  IADD3.X R9, R5, UR4, R9, P3, P6 ;  /* 0x0000000405097c10 */ /* 0x000fe20009fec409 */
[----:B------:R-:W-:Y:S01]  /*16720*/  FMUL R3, R24, R2 ;  /* 0x0000000218037220 */ /* 0x000fe20000400000 */
[----:B------:R-:W-:-:S02]  /*16730*/  ISETP.GT.AND P3, PT, R0, 0x1, P1 ;  /* 0x000000010000780c */ /* 0x000fc40000f64270 */
[----:B------:R-:W-:Y:S01]  /*16740*/  F2FP.TF32.F32.PACK_B R23, R23 ;  /* 0x00000017ff17723e */ /* 0x000fe200024050ff */
[----:B------:R-:W-:Y:S01]  /*16750*/  FMUL R25, R25, R2 ;  /* 0x0000000219197220 */ /* 0x000fe20000400000 */
[----:B-1----:R-:W-:Y:S02]  /*16760*/  IADD3 R4, P6, R4, UR12, RZ ;  /* 0x0000000c04047c10 */ /* 0x002fe4000ffde0ff */
[----:B------:R-:W-:Y:S02]  /*16770*/  F2FP.TF32.F32.PACK_B R13, R13 ;  /* 0x0000000dff0d723e */ /* 0x000fe400024050ff */
[----:B------:R-:W-:Y:S01]  /*16780*/  ISETP.GT.AND P0, PT, R158, 0x88, PT ;  /* 0x000000889e00780c */ /* 0x000fe20003f04270 */
[----:B------:R-:W-:Y:S01]  /*16790*/  @P4 STG.E desc[UR36][R6.64+0x3e0], R23 ;  /* 0x0003e01706004986 */ /* 0x000fe2000c101924 */
[----:B------:R-:W-:Y:S02]  /*167a0*/  IADD3.X R5, R5, UR11, RZ, P6, !PT ;  /* 0x0000000b05057c10 */ /* 0x000fe4000b7fe4ff */
[----:B------:R-:W-:Y:S01]  /*167b0*/  F2FP.TF32.F32.PACK_B R3, R3 ;  /* 0x00000003ff03723e */ /* 0x000fe200024050ff */
[----:B------:R-:W-:Y:S01]  /*167c0*/  @P2 STG.E desc[UR36][R6.64+0x3e4], R13 ;  /* 0x0003e40d06002986 */ /* 0x000fe2000c101924 */
[----:B------:R-:W-:-:S02]  /*167d0*/  F2FP.TF32.F32.PACK_B R25, R25 ;  /* 0x00000019ff19723e */ /* 0x000fc400024050ff */
[----:B------:R-:W-:Y:S01]  /*167e0*/  ISETP.GT.AND P2, PT, R0, RZ, P0 ;  /* 0x000000ff0000720c */ /* 0x000fe20000744270 */
[----:B------:R0:W-:Y:S01]  /*167f0*/  @P5 STG.E desc[UR36][R4.64], R3 ;  /* 0x0000000304005986 */ /* 0x0001e2000c101924 */
[-C--:B------:R-:W-:Y:S01]  /*16800*/  FMUL R15, R26, R2.reuse ;  /* 0x000000021a0f7220 */ /* 0x080fe20000400000 */
[----:B------:R-:W-:Y:S02]  /*16810*/  ISETP.GT.AND P4, PT, R0, 0x1, P0 ;  /* 0x000000010000780c */ /* 0x000fe40000784270 */
[----:B--2---:R-:W-:Y:S01]  /*16820*/  IADD3 R10, P5, R4, UR5, RZ ;  /* 0x00000005040a7c10 */ /* 0x004fe2000ffbe0ff */
[----:B------:R-:W-:Y:S01]  /*16830*/  @P3 STG.E desc[UR36][R4.64+0x4], R25 ;  /* 0x0000041904003986 */ /* 0x000fe2000c101924 */
[----:B------:R-:W-:Y:S01]  /*16840*/  ISETP.GT.AND P3, PT, R0, 0x8, P1 ;  /* 0x000000080000780c */ /* 0x000fe20000f64270 */
[-C--:B------:R-:W-:Y:S01]  /*16850*/  FMUL R27, R27, R2.reuse ;  /* 0x000000021b1b7220 */ /* 0x080fe20000400000 */
[----:B------:R-:W-:Y:S02]  /*16860*/  F2FP.TF32.F32.PACK_B R15, R15 ;  /* 0x0000000fff0f723e */ /* 0x000fe400024050ff */
[----:B------:R-:W-:Y:S01]  /*16870*/  IADD3.X R11, R5, UR4, RZ, P5, !PT ;  /* 0x00000004050b7c10 */ /* 0x000fe2000affe4ff */
[----:B0-----:R-:W-:Y:S01]  /*16880*/  FMUL R3, R28, R2 ;  /* 0x000000021c037220 */ /* 0x001fe20000400000 */
[----:B------:R-:W-:-:S02]  /*16890*/  F2FP.TF32.F32.PACK_B R27, R27 ;  /* 0x0000001bff1b723e */ /* 0x000fc400024050ff */
[C---:B------:R-:W-:Y:S01]  /*168a0*/  ISETP.GT.AND P5, PT, R0.reuse, 0x9, P1 ;  /* 0x000000090000780c */ /* 0x040fe20000fa4270 */
[----:B------:R-:W-:Y:S01]  /*168b0*/  @P2 STG.E desc[UR36][R10.64], R15 ;  /* 0x0000000f0a002986 */ /* 0x000fe2000c101924 */
[----:B------:R-:W-:Y:S02]  /*168c0*/  F2FP.TF32.F32.PACK_B R3, R3 ;  /* 0x00000003ff03723e */ /* 0x000fe400024050ff */
[----:B------:R-:W-:Y:S01]  /*168d0*/  ISETP.GT.AND P2, PT, R0, 0x8, P0 ;  /* 0x000000080000780c */ /* 0x000fe20000744270 */
[-C--:B------:R-:W-:Y:S01]  /*168e0*/  FMUL R29, R29, R2.reuse ;  /* 0x000000021d1d7220 */ /* 0x080fe20000400000 */
[----:B------:R0:W-:Y:S01]  /*168f0*/  @P4 STG.E desc[UR36][R10.64+0x4], R27 ;  /* 0x0000041b0a004986 */ /* 0x0001e2000c101924 */
[----:B------:R-:W-:Y:S01]  /*16900*/  FMUL R13, R30, R2 ;  /* 0x000000021e0d7220 */ /* 0x000fe20000400000 */
[----:B------:R-:W-:Y:S02]  /*16910*/  IADD3 R6, P4, R4, UR5, RZ ;  /* 0x0000000504067c10 */ /* 0x000fe4000ff9e0ff */
[----:B------:R1:W-:Y:S01]  /*16920*/  @P3 STG.E desc[UR36][R4.64+0x20], R3 ;  /* 0x0000200304003986 */ /* 0x0003e2000c101924 */
[----:B------:R-:W-:-:S02]  /*16930*/  ISETP.GT.AND P3, PT, R0, 0x9, P0 ;  /* 0x000000090000780c */ /* 0x000fc40000764270 */
[----:B------:R-:W-:Y:S01]  /*16940*/  F2FP.TF32.F32.PACK_B R29, R29 ;  /* 0x0000001dff1d723e */ /* 0x000fe200024050ff */
[----:B------:R-:W-:Y:S01]  /*16950*/  FMUL R31, R31, R2 ;  /* 0x000000021f1f7220 */ /* 0x000fe20000400000 */
[----:B------:R-:W-:Y:S02]  /*16960*/  F2FP.TF32.F32.PACK_B R13, R13 ;  /* 0x0000000dff0d723e */ /* 0x000fe400024050ff */
[----:B------:R-:W-:Y:S01]  /*16970*/  IADD3.X R7, R5, UR4, RZ, P4, !PT ;  /* 0x0000000405077c10 */ /* 0x000fe2000a7fe4ff */
[----:B------:R-:W-:Y:S01]  /*16980*/  @P5 STG.E desc[UR36][R4.64+0x24], R29 ;  /* 0x0000241d04005986 */ /* 0x000fe2000c101924 */
[----:B------:R-:W-:-:S03]  /*16990*/  F2FP.TF32.F32.PACK_B R31, R31 ;  /* 0x0000001fff1f723e */ /* 0x000fc600024050ff */
[----:B------:R2:W-:Y:S01]  /*169a0*/  @P2 STG.E desc[UR36][R6.64+0x20], R13 ;  /* 0x0000200d06002986 */ /* 0x0005e2000c101924 */
[C---:B------:R-:W-:Y:S02]  /*169b0*/  ISETP.GT.AND P2, PT, R0.reuse, 0x10, P0 ;  /* 0x000000100000780c */ /* 0x040fe40000744270 */
[C---:B------:R-:W-:Y:S01]  /*169c0*/  ISETP.GT.AND P4, PT, R0.reuse, 0x10, P1 ;  /* 0x000000100000780c */ /* 0x040fe20000f84270 */
[----:B------:R-:W-:Y:S01]  /*169d0*/  @P3 STG.E desc[UR36][R8.64+0x24], R31 ;  /* 0x0000241f08003986 */ /* 0x000fe2000c101924 */
[----:B------:R-:W-:Y:S01]  /*169e0*/  ISETP.GT.AND P5, PT, R0, 0x11, P1 ;  /* 0x000000110000780c */ /* 0x000fe20000fa4270 */
[-C--:B0-----:R-:W-:Y:S01]  /*169f0*/  FMUL R11, R32, R2.reuse ;  /* 0x00000002200b7220 */ /* 0x081fe20000400000 */
[----:B------:R-:W-:Y:S01]  /*16a00*/  ISETP.GT.AND P3, PT, R0, 0x11, P0 ;  /* 0x000000110000780c */ /* 0x000fe20000764270 */
[-C--:B------:R-:W-:Y:S01]  /*16a10*/  FMUL R33, R33, R2.reuse ;  /* 0x0000000221217220 */ /* 0x080fe20000400000 */
[----:B-1----:R-:W-:Y:S02]  /*16a20*/  FMUL R3, R34, R2 ;  /* 0x0000000222037220 */ /* 0x002fe40000400000 */
[----:B------:R-:W-:-:S02]  /*16a30*/  F2FP.TF32.F32.PACK_B R11, R11 ;  /* 0x0000000bff0b723e */ /* 0x000fc400024050ff */
[----:B------:R-:W-:Y:S01]  /*16a40*/  F2FP.TF32.F32.PACK_B R33, R33 ;  /* 0x00000021ff21723e */ /* 0x000fe200024050ff */
[----:B--2---:R-:W-:Y:S01]  /*16a50*/  @P2 IMAD.MOV.U32 R6, RZ, RZ, R8 ;  /* 0x000000ffff062224 */ /* 0x004fe200078e0008 */
[----:B------:R-:W-:Y:S01]  /*16a60*/  F2FP.TF32.F32.PACK_B R3, R3 ;  /* 0x00000003ff03723e */ /* 0x000fe200024050ff */
[----:B------:R-:W-:Y:S02]  /*16a70*/  @P2 IMAD.MOV.U32 R7, RZ, RZ, R9 ;  /* 0x000000ffff072224 */ /* 0x000fe400078e0009 */
[----:B------:R-:W-:Y:S01]  /*16a80*/  FMUL R35, R35, R2 ;  /* 0x0000000223237220 */ /* 0x000fe20000400000 */
[----:B------:R-:W-:Y:S04]  /*16a90*/  @P4 STG.E desc[UR36][R4.64+0x40], R11 ;  /* 0x0000400b04004986 */ /* 0x000fe8000c101924 */
[----:B------:R-:W-:Y:S01]  /*16aa0*/  @P5 STG.E desc[UR36][R4.64+0x44], R33 ;  /* 0x0000442104005986 */ /* 0x000fe2000c101924 */
[----:B------:R-:W-:-:S03]  /*16ab0*/  F2FP.TF32.F32.PACK_B R35, R35 ;  /* 0x00000023ff23723e */ /* 0x000fc600024050ff */
[----:B------:R0:W-:Y:S01]  /*16ac0*/  @P2 STG.E desc[UR36][R6.64+0x40], R3 ;  /* 0x0000400306002986 */ /* 0x0001e2000c101924 */
[C---:B------:R-:W-:Y:S02]  /*16ad0*/  ISETP.GT.AND P2, PT, R0.reuse, 0x18, P0 ;  /* 0x000000180000780c */ /* 0x040fe40000744270 */
[C---:B------:R-:W-:Y:S02]  /*16ae0*/  ISETP.GT.AND P4, PT, R0.reuse, 0x18, P1 ;  /* 0x000000180000780c */ /* 0x040fe40000f84270 */
[----:B------:R-:W-:Y:S01]  /*16af0*/  ISETP.GT.AND P5, PT, R0, 0x19, P1 ;  /* 0x000000190000780c */ /* 0x000fe20000fa4270 */
[----:B0-----:R-:W-:Y:S02]  /*16b00*/  @P3 IMAD.MOV.U32 R6, RZ, RZ, R8 ;  /* 0x000000ffff063224 */ /* 0x001fe400078e0008 */
[----:B------:R-:W-:Y:S02]  /*16b10*/  @P3 IMAD.MOV.U32 R7, RZ, RZ, R9 ;  /* 0x000000ffff073224 */ /* 0x000fe400078e0009 */
[-C--:B------:R-:W-:Y:S01]  /*16b20*/  FMUL R13, R36, R2.reuse ;  /* 0x00000002240d7220 */ /* 0x080fe20000400000 */
[----:B------:R-:W-:-:S02]  /*16b30*/  FMUL R37, R37, R2 ;  /* 0x0000000225257220 */ /* 0x000fc40000400000 */
[----:B------:R0:W-:Y:S01]  /*16b40*/  @P3 STG.E desc[UR36][R6.64+0x44], R35 ;  /* 0x0000442306003986 */ /* 0x0001e2000c101924 */
[----:B------:R-:W-:Y:S01]  /*16b50*/  ISETP.GT.AND P3, PT, R0, 0x19, P0 ;  /* 0x000000190000780c */ /* 0x000fe20000764270 */
[-C--:B------:R-:W-:Y:S01]  /*16b60*/  FMUL R11, R38, R2.reuse ;  /* 0x00000002260b7220 */ /* 0x080fe20000400000 */
[----:B------:R-:W-:Y:S02]  /*16b70*/  F2FP.TF32.F32.PACK_B R13, R13 ;  /* 0x0000000dff0d723e */ /* 0x000fe400024050ff */
[----:B------:R-:W-:Y:S01]  /*16b80*/  F2FP.TF32.F32.PACK_B R37, R37 ;  /* 0x00000025ff25723e */ /* 0x000fe200024050ff */
[----:B------:R-:W-:Y:S01]  /*16b90*/  FMUL R39, R39, R2 ;  /* 0x0000000227277220 */ /* 0x000fe20000400000 */
[----:B------:R-:W-:Y:S01]  /*16ba0*/  F2FP.TF32.F32.PACK_B R11, R11 ;  /* 0x0000000bff0b723e */ /* 0x000fe200024050ff */
[----:B------:R-:W-:Y:S01]  /*16bb0*/  @P4 STG.E desc[UR36][R4.64+0x60], R13 ;  /* 0x0000600d04004986 */ /* 0x000fe2000c101924 */
[----:B0-----:R-:W-:Y:S02]  /*16bc0*/  @P2 IMAD.MOV.U32 R6, RZ, RZ, R8 ;  /* 0x000000ffff062224 */ /* 0x001fe400078e0008 */
[----:B------:R-:W-:Y:S01]  /*16bd0*/  @P2 IMAD.MOV.U32 R7, RZ, RZ, R9 ;  /* 0x000000ffff072224 */ /* 0x000fe200078e0009 */
        /* <DEDUP_REMOVED lines=18> */
[----:B0-----:R-:W-:Y:S01]  /*16d00*/  @P2 MOV R6, R8 ;  /* 0x0000000800062202 */ /* 0x001fe20000000f00 */
[----:B------:R-:W-:-:S02]  /*16d10*/  @P2 IMAD.MOV.U32 R7, RZ, RZ, R9 ;  /* 0x000000ffff072224 */ /* 0x000fc400078e0009 */
        /* <DEDUP_REMOVED lines=386> */
[-C--:B------:R-:W-:Y:S01]  /*18540*/  FMUL R13, R120, R2.reuse ;  /* 0x00000002780d7220 */ /* 0x080fe20000400000 */
[----:B0-----:R-:W-:Y:S02]  /*18550*/  @P3 IMAD.MOV.U32 R6, RZ, RZ, R8 ;  /* 0x000000ffff063224 */ /* 0x001fe400078e0008 */
[----:B------:R-:W-:Y:S02]  /*18560*/  @P3 IMAD.MOV.U32 R7, RZ, RZ, R9 ;  /* 0x000000ffff073224 */ /* 0x000fe400078e0009 */
[-C--:B------:R-:W-:Y:S01]  /*18570*/  FMUL R121, R121, R2.reuse ;  /* 0x0000000279797220 */ /* 0x080fe20000400000 */
[----:B------:R-:W-:-:S02]  /*18580*/  FMUL R11, R122, R2 ;  /* 0x000000027a0b7220 */ /* 0x000fc40000400000 */
[----:B------:R0:W-:Y:S01]  /*18590*/  @P3 STG.E desc[UR36][R6.64+0x2e4], R119 ;  /* 0x0002e47706003986 */ /* 0x0001e2000c101924 */
[C---:B------:R-:W-:Y:S02]  /*185a0*/  ISETP.GT.AND P3, PT, R0.reuse, 0xc1, P0 ;  /* 0x000000c10000780c */ /* 0x040fe40000764270 */
[----:B------:R-:W-:Y:S02]  /*185b0*/  F2FP.TF32.F32.PACK_B R13, R13 ;  /* 0x0000000dff0d723e */ /* 0x000fe400024050ff */
[----:B------:R-:W-:Y:S01]  /*185c0*/  F2FP.TF32.F32.PACK_B R121, R121 ;  /* 0x00000079ff79723e */ /* 0x000fe200024050ff */
[-C--:B------:R-:W-:Y:S01]  /*185d0*/  FMUL R123, R123, R2.reuse ;  /* 0x000000027b7b7220 */ /* 0x080fe20000400000 */
[----:B------:R-:W-:Y:S01]  /*185e0*/  F2FP.TF32.F32.PACK_B R11, R11 ;  /* 0x0000000bff0b723e */ /* 0x000fe200024050ff */
[----:B------:R-:W-:Y:S01]  /*185f0*/  @P4 STG.E desc[UR36][R4.64+0x300], R13 ;  /* 0x0003000d04004986 */ /* 0x000fe2000c101924 */
[----:B0-----:R-:W-:Y:S02]  /*18600*/  @P2 IMAD.MOV.U32 R6, RZ, RZ, R8 ;  /* 0x000000ffff062224 */ /* 0x001fe400078e0008 */
[----:B------:R-:W-:Y:S01]  /*18610*/  @P2 IMAD.MOV.U32 R7, RZ, RZ, R9 ;  /* 0x000000ffff072224 */ /* 0x000fe200078e0009 */
[----:B------:R-:W-:Y:S01]  /*18620*/  @P5 STG.E desc[UR36][R4.64+0x304], R121 ;  /* 0x0003047904005986 */ /* 0x000fe2000c101924 */
[----:B------:R-:W-:Y:S01]  /*18630*/  ISETP.GT.AND P4, PT, R0, 0xc8, P1 ;  /* 0x000000c80000780c */ /* 0x000fe20000f84270 */
[----:B------:R-:W-:Y:S01]  /*18640*/  FMUL R3, R124, R2 ;  /* 0x000000027c037220 */ /* 0x000fe20000400000 */
[----:B------:R-:W-:Y:S01]  /*18650*/  F2FP.TF32.F32.PACK_B R123, R123 ;  /* 0x0000007bff7b723e */ /* 0x000fe200024050ff */
[----:B------:R0:W-:Y:S01]  /*18660*/  @P2 STG.E desc[UR36][R6.64+0x300], R11 ;  /* 0x0003000b06002986 */ /* 0x0001e2000c101924 */
[----:B------:R-:W-:-:S02]  /*18670*/  ISETP.GT.AND P2, PT, R0, 0xc8, P0 ;  /* 0x000000c80000780c */ /* 0x000fc40000744270 */
[----:B------:R-:W-:Y:S01]  /*18680*/  ISETP.GT.AND P5, PT, R0, 0xc9, P1 ;  /* 0x000000c90000780c */ /* 0x000fe20000fa4270 */
[-C--:B------:R-:W-:Y:S01]  /*18690*/  FMUL R125, R125, R2.reuse ;  /* 0x000000027d7d7220 */ /* 0x080fe20000400000 */
[----:B------:R-:W-:Y:S01]  /*186a0*/  F2FP.TF32.F32.PACK_B R3, R3 ;  /* 0x00000003ff03723e */ /* 0x000fe200024050ff */
[----:B0-----:R-:W-:Y:S02]  /*186b0*/  @P3 IMAD.MOV.U32 R6, RZ, RZ, R8 ;  /* 0x000000ffff063224 */ /* 0x001fe400078e0008 */
[----:B------:R-:W-:Y:S02]  /*186c0*/  @P3 IMAD.MOV.U32 R7, RZ, RZ, R9 ;  /* 0x000000ffff073224 */ /* 0x000fe400078e0009 */
[----:B------:R-:W-:-:S03]  /*186d0*/  FMUL R13, R126, R2 ;  /* 0x000000027e0d7220 */ /* 0x000fc60000400000 */
[----:B------:R0:W-:Y:S01]  /*186e0*/  @P3 STG.E desc[UR36][R6.64+0x304], R123 ;  /* 0x0003047b06003986 */ /* 0x0001e2000c101924 */
[C---:B------:R-:W-:Y:S02]  /*186f0*/  ISETP.GT.AND P3, PT, R0.reuse, 0xc9, P0 ;  /* 0x000000c90000780c */ /* 0x040fe40000764270 */
[----:B------:R-:W-:Y:S01]  /*18700*/  F2FP.TF32.F32.PACK_B R125, R125 ;  /* 0x0000007dff7d723e */ /* 0x000fe200024050ff */
[----:B------:R-:W-:Y:S01]  /*18710*/  @P4 STG.E desc[UR36][R4.64+0x320], R3 ;  /* 0x0003200304004986 */ /* 0x000fe2000c101924 */
[----:B------:R-:W-:Y:S01]  /*18720*/  ISETP.GT.AND P4, PT, R0, 0xd0, P1 ;  /* 0x000000d00000780c */ /* 0x000fe20000f84270 */
[-C--:B------:R-:W-:Y:S01]  /*18730*/  FMUL R127, R127, R2.reuse ;  /* 0x000000027f7f7220 */ /* 0x080fe20000400000 */
[----:B------:R-:W-:Y:S01]  /*18740*/  F2FP.TF32.F32.PACK_B R13, R13 ;  /* 0x0000000dff0d723e */ /* 0x000fe200024050ff */
[----:B------:R-:W-:Y:S01]  /*18750*/  FMUL R11, R128, R2 ;  /* 0x00000002800b7220 */ /* 0x000fe20000400000 */
[----:B0-----:R-:W-:Y:S01]  /*18760*/  @P2 MOV R6, R8 ;  /* 0x0000000800062202 */ /* 0x001fe20000000f00 */
[----:B------:R-:W-:Y:S01]  /*18770*/  @P2 IMAD.MOV.U32 R7, RZ, RZ, R9 ;  /* 0x000000ffff072224 */ /* 0x000fe200078e0009 */
[----:B------:R-:W-:Y:S01]  /*18780*/  @P5 STG.E desc[UR36][R4.64+0x324], R125 ;  /* 0x0003247d04005986 */ /* 0x000fe2000c101924 */
[----:B------:R-:W-:-:S02]  /*18790*/  ISETP.GT.AND P5, PT, R0, 0xd1, P1 ;  /* 0x000000d10000780c */ /* 0x000fc40000fa4270 */
[----:B------:R-:W-:Y:S01]  /*187a0*/  F2FP.TF32.F32.PACK_B R127, R127 ;  /* 0x0000007fff7f723e */ /* 0x000fe200024050ff */
[----:B------:R0:W-:Y:S01]  /*187b0*/  @P2 STG.E desc[UR36][R6.64+0x320], R13 ;  /* 0x0003200d06002986 */ /* 0x0001e2000c101924 */
[----:B------:R-:W-:Y:S02]  /*187c0*/  F2FP.TF32.F32.PACK_B R11, R11 ;  /* 0x0000000bff0b723e */ /* 0x000fe400024050ff */
[----:B------:R-:W-:Y:S01]  /*187d0*/  ISETP.GT.AND P2, PT, R0, 0xd0, P0 ;  /* 0x000000d00000780c */ /* 0x000fe20000744270 */
[----:B------:R-:W-:Y:S01]  /*187e0*/  FMUL R129, R129, R2 ;  /* 0x0000000281817220 */ /* 0x000fe20000400000 */
[----:B0-----:R-:W-:Y:S02]  /*187f0*/  @P3 IMAD.MOV.U32 R6, RZ, RZ, R8 ;  /* 0x000000ffff063224 */ /* 0x001fe400078e0008 */
[----:B------:R-:W-:Y:S02]  /*18800*/  @P3 IMAD.MOV.U32 R7, RZ, RZ, R9 ;  /* 0x000000ffff073224 */ /* 0x000fe400078e0009 */
[----:B------:R-:W-:-:S03]  /*18810*/  F2FP.TF32.F32.PACK_B R129, R129 ;  /* 0x00000081ff81723e */ /* 0x000fc600024050ff */
[----:B------:R0:W-:Y:S01]  /*18820*/  @P3 STG.E desc[UR36][R6.64+0x324], R127 ;  /* 0x0003247f06003986 */ /* 0x0001e2000c101924 */
[----:B------:R-:W-:-:S03]  /*18830*/  FMUL R3, R130, R2 ;  /* 0x0000000282037220 */ /* 0x000fc60000400000 */
[----:B------:R1:W-:Y:S01]  /*18840*/  @P4 STG.E desc[UR36][R4.64+0x340], R11 ;  /* 0x0003400b04004986 */ /* 0x0003e2000c101924 */
[C---:B------:R-:W-:Y:S02]  /*18850*/  ISETP.GT.AND P4, PT, R0.reuse, 0xd1, P0 ;  /* 0x000000d10000780c */ /* 0x040fe40000784270 */
[C---:B------:R-:W-:Y:S01]  /*18860*/  ISETP.GT.AND P3, PT, R0.reuse, 0xd8, P0 ;  /* 0x000000d80000780c */ /* 0x040fe20000764270 */
[----:B------:R-:W-:Y:S01]  /*18870*/  @P5 STG.E desc[UR36][R4.64+0x344], R129 ;  /* 0x0003448104005986 */ /* 0x000fe2000c101924 */
[----:B------:R-:W-:Y:S01]  /*18880*/  ISETP.GT.AND P5, PT, R0, 0xd8, P1 ;  /* 0x000000d80000780c */ /* 0x000fe20000fa4270 */
[----:B------:R-:W-:Y:S01]  /*18890*/  FMUL R131, R131, R2 ;  /* 0x0000000283837220 */ /* 0x000fe20000400000 */
[----:B------:R-:W-:Y:S01]  /*188a0*/  F2FP.TF32.F32.PACK_B R3, R3 ;  /* 0x00000003ff03723e */ /* 0x000fe200024050ff */
[----:B0-----:R-:W-:Y:S02]  /*188b0*/  @P2 IMAD.MOV.U32 R6, RZ, RZ, R8 ;  /* 0x000000ffff062224 */ /* 0x001fe400078e0008 */
[----:B------:R-:W-:-:S02]  /*188c0*/  @P2 IMAD.MOV.U32 R7, RZ, RZ, R9 ;  /* 0x000000ffff072224 */ /* 0x000fc400078e0009 */
[-C--:B------:R-:W-:Y:S01]  /*188d0*/  FMUL R13, R132, R2.reuse ;  /* 0x00000002840d7220 */ /* 0x080fe20000400000 */
[----:B------:R-:W-:Y:S01]  /*188e0*/  ISETP.GT.AND P6, PT, R0, 0xd9, P1 ;  /* 0x000000d90000780c */ /* 0x000fe20000fc4270 */
[-C--:B------:R-:W-:Y:S01]  /*188f0*/  FMUL R133, R133, R2.reuse ;  /* 0x0000000285857220 */ /* 0x080fe20000400000 */
[----:B------:R-:W-:Y:S01]  /*18900*/  F2FP.TF32.F32.PACK_B R131, R131 ;  /* 0x00000083ff83723e */ /* 0x000fe200024050ff */
[----:B------:R0:W-:Y:S01]  /*18910*/  @P2 STG.E desc[UR36][R6.64+0x340], R3 ;  /* 0x0003400306002986 */ /* 0x0001e2000c101924 */
[----:B-1----:R-:W-:Y:S01]  /*18920*/  FMUL R11, R134, R2 ;  /* 0x00000002860b7220 */ /* 0x002fe20000400000 */
[----:B------:R-:W-:Y:S02]  /*18930*/  F2FP.TF32.F32.PACK_B R13, R13 ;  /* 0x0000000dff0d723e */ /* 0x000fe400024050ff */
[----:B------:R-:W-:Y:S02]  /*18940*/  ISETP.GT.AND P2, PT, R0, 0xd9, P0 ;  /* 0x000000d90000780c */ /* 0x000fe40000744270 */
[----:B------:R-:W-:Y:S01]  /*18950*/  F2FP.TF32.F32.PACK_B R133, R133 ;  /* 0x00000085ff85723e */ /* 0x000fe200024050ff */
[----:B0-----:R-:W-:-:S02]  /*18960*/  @P4 IMAD.MOV.U32 R6, RZ, RZ, R8 ;  /* 0x000000ffff064224 */ /* 0x001fc400078e0008 */
[----:B------:R-:W-:Y:S01]  /*18970*/  @P4 IMAD.MOV.U32 R7, RZ, RZ, R9 ;  /* 0x000000ffff074224 */ /* 0x000fe200078e0009 */
[----:B------:R-:W-:-:S04]  /*18980*/  F2FP.TF32.F32.PACK_B R11, R11 ;  /* 0x0000000bff0b723e */ /* 0x000fc800024050ff */
[----:B------:R0:W-:Y:S01]  /*18990*/  @P4 STG.E desc[UR36][R6.64+0x344], R131 ;  /* 0x0003448306004986 */ /* 0x0001e2000c101924 */
[----:B------:R-:W-:-:S03]  /*189a0*/  FMUL R135, R135, R2 ;  /* 0x0000000287877220 */ /* 0x000fc60000400000 */
[----:B------:R1:W-:Y:S01]  /*189b0*/  @P5 STG.E desc[UR36][R4.64+0x360], R13 ;  /* 0x0003600d04005986 */ /* 0x0003e2000c101924 */
[----:B------:R-:W-:-:S03]  /*189c0*/  ISETP.GT.AND P5, PT, R0, 0xe0, P0 ;  /* 0x000000e00000780c */ /* 0x000fc600007a4270 */
[----:B------:R-:W-:Y:S01]  /*189d0*/  @P6 STG.E desc[UR36][R4.64+0x364], R133 ;  /* 0x0003648504006986 */ /* 0x000fe2000c101924 */
[----:B0-----:R-:W-:Y:S02]  /*189e0*/  @P3 IMAD.MOV.U32 R6, RZ, RZ, R8 ;  /* 0x000000ffff063224 */ /* 0x001fe400078e0008 */
[----:B------:R-:W-:Y:S01]  /*189f0*/  @P3 IMAD.MOV.U32 R7, RZ, RZ, R9 ;  /* 0x000000ffff073224 */ /* 0x000fe200078e0009 */
[----:B------:R-:W-:-:S04]  /*18a00*/  ISETP.GT.AND P4, PT, R0, 0xe1, P1 ;  /* 0x000000e10000780c */ /* 0x000fc80000f84270 */
[----:B------:R0:W-:Y:S01]  /*18a10*/  @P3 STG.E desc[UR36][R6.64+0x360], R11 ;  /* 0x0003600b06003986 */ /* 0x0001e2000c101924 */
[----:B------:R-:W-:Y:S01]  /*18a20*/  ISETP.GT.AND P3, PT, R0, 0xe0, P1 ;  /* 0x000000e00000780c */ /* 0x000fe20000f64270 */
[-C--:B------:R-:W-:Y:S01]  /*18a30*/  FMUL R3, R136, R2.reuse ;  /* 0x0000000288037220 */ /* 0x080fe20000400000 */
[----:B------:R-:W-:Y:S01]  /*18a40*/  ISETP.GT.AND P6, PT, R0, 0xe1, P0 ;  /* 0x000000e10000780c */ /* 0x000fe200007c4270 */
[-C--:B------:R-:W-:Y:S01]  /*18a50*/  FMUL R137, R137, R2.reuse ;  /* 0x0000000289897220 */ /* 0x080fe20000400000 */
[----:B------:R-:W-:Y:S01]  /*18a60*/  F2FP.TF32.F32.PACK_B R135, R135 ;  /* 0x00000087ff87723e */ /* 0x000fe200024050ff */
[-C--:B-1----:R-:W-:Y:S01]  /*18a70*/  FMUL R13, R138, R2.reuse ;  /* 0x000000028a0d7220 */ /* 0x082fe20000400000 */
[----:B------:R-:W-:Y:S01]  /*18a80*/  F2FP.TF32.F32.PACK_B R3, R3 ;  /* 0x00000003ff03723e */ /* 0x000fe200024050ff */
[----:B0-----:R-:W-:Y:S02]  /*18a90*/  @P2 IMAD.MOV.U32 R6, RZ, RZ, R8 ;  /* 0x000000ffff062224 */ /* 0x001fe400078e0008 */
[----:B------:R-:W-:Y:S01]  /*18aa0*/  @P2 IMAD.MOV.U32 R7, RZ, RZ, R9 ;  /* 0x000000ffff072224 */ /* 0x000fe200078e0009 */
[----:B------:R-:W-:Y:S01]  /*18ab0*/  F2FP.TF32.F32.PACK_B R137, R137 ;  /* 0x00000089ff89723e */ /* 0x000fe200024050ff */
[----:B------:R-:W-:Y:S01]  /*18ac0*/  FMUL R139, R139, R2 ;  /* 0x000000028b8b7220 */ /* 0x000fe20000400000 */
[----:B------:R-:W-:-:S02]  /*18ad0*/  F2FP.TF32.F32.PACK_B R13, R13 ;  /* 0x0000000dff0d723e */ /* 0x000fc400024050ff */
[----:B------:R0:W-:Y:S02]  /*18ae0*/  @P2 STG.E desc[UR36][R6.64+0x364], R135 ;  /* 0x0003648706002986 */ /* 0x0001e4000c101924 */
[----:B------:R-:W-:Y:S02]  /*18af0*/  F2FP.TF32.F32.PACK_B R139, R139 ;  /* 0x0000008bff8b723e */ /* 0x000fe400024050ff */
[----:B------:R-:W-:Y:S04]  /*18b00*/  @P3 STG.E desc[UR36][R4.64+0x380], R3 ;  /* 0x0003800304003986 */ /* 0x000fe8000c101924 */
[----:B------:R-:W-:Y:S01]  /*18b10*/  @P4 STG.E desc[UR36][R4.64+0x384], R137 ;  /* 0x0003848904004986 */ /* 0x000fe2000c101924 */
[----:B0-----:R-:W-:Y:S01]  /*18b20*/  @P5 MOV R6, R8 ;  /* 0x0000000800065202 */ /* 0x001fe20000000f00 */
[----:B------:R-:W-:-:S05]  /*18b30*/  @P5 IMAD.MOV.U32 R7, RZ, RZ, R9 ;  /* 0x000000ffff075224 */ /* 0x000fca00078e0009 */
[----:B------:R0:W-:Y:S01]  /*18b40*/  @P5 STG.E desc[UR36][R6.64+0x380], R13 ;  /* 0x0003800d06005986 */ /* 0x0001e2000c101924 */
[C---:B------:R-:W-:Y:S02]  /*18b50*/  ISETP.GT.AND P5, PT, R0.reuse, 0xe8, P0 ;  /* 0x000000e80000780c */ /* 0x040fe400007a4270 */
[C---:B------:R-:W-:Y:S01]  /*18b60*/  ISETP.GT.AND P2, PT, R0.reuse, 0xe8, P1 ;  /* 0x000000e80000780c */ /* 0x040fe20000f44270 */
[----:B0-----:R-:W-:Y:S02]  /*18b70*/  @P6 IMAD.MOV.U32 R6, RZ, RZ, R8 ;  /* 0x000000ffff066224 */ /* 0x001fe400078e0008 */
[----:B------:R-:W-:Y:S01]  /*18b80*/  @P6 IMAD.MOV.U32 R7, RZ, RZ, R9 ;  /* 0x000000ffff076224 */ /* 0x000fe200078e0009 */
[----:B------:R-:W-:-:S04]  /*18b90*/  ISETP.GT.AND P3, PT, R0, 0xe9, P0 ;  /* 0x000000e90000780c */ /* 0x000fc80000764270 */
[----:B------:R0:W-:Y:S01]  /*18ba0*/  @P6 STG.E desc[UR36][R6.64+0x384], R139 ;  /* 0x0003848b06006986 */ /* 0x0001e2000c101924 */
[----:B------:R-:W-:Y:S01]  /*18bb0*/  ISETP.GT.AND P6, PT, R0, 0xe9, P1 ;  /* 0x000000e90000780c */ /* 0x000fe20000fc4270 */
[-C--:B------:R-:W-:Y:S01]  /*18bc0*/  FMUL R11, R140, R2.reuse ;  /* 0x000000028c0b7220 */ /* 0x080fe20000400000 */
[-C--:B------:R-:W-:Y:S01]  /*18bd0*/  FMUL R141, R141, R2.reuse ;  /* 0x000000028d8d7220 */ /* 0x080fe20000400000 */
[-C--:B------:R-:W-:Y:S01]  /*18be0*/  FMUL R15, R142, R2.reuse ;  /* 0x000000028e0f7220 */ /* 0x080fe20000400000 */
[----:B------:R-:W-:Y:S02]  /*18bf0*/  ISETP.GT.AND P4, PT, R0, 0xf0, P1 ;  /* 0x000000f00000780c */ /* 0x000fe40000f84270 */
[----:B------:R-:W-:Y:S02]  /*18c00*/  F2FP.TF32.F32.PACK_B R11, R11 ;  /* 0x0000000bff0b723e */ /* 0x000fe400024050ff */
[----:B------:R-:W-:Y:S01]  /*18c10*/  F2FP.TF32.F32.PACK_B R141, R141 ;  /* 0x0000008dff8d723e */ /* 0x000fe200024050ff */
[----:B------:R-:W-:Y:S01]  /*18c20*/  FMUL R143, R143, R2 ;  /* 0x000000028f8f7220 */ /* 0x000fe20000400000 */
[----:B------:R-:W-:Y:S01]  /*18c30*/  F2FP.TF32.F32.PACK_B R15, R15 ;  /* 0x0000000fff0f723e */ /* 0x000fe200024050ff */
[----:B0-----:R-:W-:-:S02]  /*18c40*/  @P5 IMAD.MOV.U32 R6, RZ, RZ, R8 ;  /* 0x000000ffff065224 */ /* 0x001fc400078e0008 */
[----:B------:R-:W-:Y:S02]  /*18c50*/  @P5 IMAD.MOV.U32 R7, RZ, RZ, R9 ;  /* 0x000000ffff075224 */ /* 0x000fe400078e0009 */
[----:B------:R-:W-:Y:S01]  /*18c60*/  FMUL R3, R144, R2 ;  /* 0x0000000290037220 */ /* 0x000fe20000400000 */
[----:B------:R-:W-:Y:S01]  /*18c70*/  @P2 STG.E desc[UR36][R4.64+0x3a0], R11 ;  /* 0x0003a00b04002986 */ /* 0x000fe2000c101924 */
[----:B------:R-:W-:-:S03]  /*18c80*/  F2FP.TF32.F32.PACK_B R143, R143 ;  /* 0x0000008fff8f723e */ /* 0x000fc600024050ff */
[----:B------:R-:W-:Y:S01]  /*18c90*/  @P6 STG.E desc[UR36][R4.64+0x3a4], R141 ;  /* 0x0003a48d04006986 */ /* 0x000fe2000c101924 */
[----:B------:R-:W-:-:S03]  /*18ca0*/  F2FP.TF32.F32.PACK_B R3, R3 ;  /* 0x00000003ff03723e */ /* 0x000fc600024050ff */
[----:B------:R0:W-:Y:S01]  /*18cb0*/  @P5 STG.E desc[UR36][R6.64+0x3a0], R15 ;  /* 0x0003a00f06005986 */ /* 0x0001e2000c101924 */
[C---:B------:R-:W-:Y:S02]  /*18cc0*/  ISETP.GT.AND P5, PT, R0.reuse, 0xf0, P0 ;  /* 0x000000f00000780c */ /* 0x040fe400007a4270 */
[----:B------:R-:W-:Y:S01]  /*18cd0*/  ISETP.GT.AND P2, PT, R0, 0xf1, P1 ;  /* 0x000000f10000780c */ /* 0x000fe20000f44270 */
[-C--:B------:R-:W-:Y:S01]  /*18ce0*/  FMUL R145, R145, R2.reuse ;  /* 0x0000000291917220 */ /* 0x080fe20000400000 */
[----:B0-----:R-:W-:Y:S02]  /*18cf0*/  @P3 IMAD.MOV.U32 R6, RZ, RZ, R8 ;  /* 0x000000ffff063224 */ /* 0x001fe400078e0008 */
[----:B------:R-:W-:Y:S02]  /*18d00*/  @P3 IMAD.MOV.U32 R7, RZ, RZ, R9 ;  /* 0x000000ffff073224 */ /* 0x000fe400078e0009 */
[----:B------:R-:W-:-:S03]  /*18d10*/  FMUL R13, R146, R2 ;  /* 0x00000002920d7220 */ /* 0x000fc60000400000 */
[----:B------:R0:W-:Y:S04]  /*18d20*/  @P3 STG.E desc[UR36][R6.64+0x3a4], R143 ;  /* 0x0003a48f06003986 */ /* 0x0001e8000c101924 */
[----:B------:R-:W-:Y:S01]  /*18d30*/  @P4 STG.E desc[UR36][R4.64+0x3c0], R3 ;  /* 0x0003c00304004986 */ /* 0x000fe2000c101924 */
[C---:B------:R-:W-:Y:S02]  /*18d40*/  ISETP.GT.AND P4, PT, R0.reuse, 0xf1, P0 ;  /* 0x000000f10000780c */ /* 0x040fe40000784270 */
[C---:B------:R-:W-:Y:S02]  /*18d50*/  ISETP.GT.AND P3, PT, R0.reuse, 0xf8, P1 ;  /* 0x000000f80000780c */ /* 0x040fe40000f64270 */
[----:B------:R-:W-:Y:S02]  /*18d60*/  F2FP.TF32.F32.PACK_B R145, R145 ;  /* 0x00000091ff91723e */ /* 0x000fe400024050ff */
[C---:B------:R-:W-:Y:S01]  /*18d70*/  ISETP.GT.AND P1, PT, R0.reuse, 0xf9, P1 ;  /* 0x000000f90000780c */ /* 0x040fe20000f24270 */
[----:B0-----:R-:W-:Y:S01]  /*18d80*/  @P5 IMAD.MOV.U32 R6, RZ, RZ, R8 ;  /* 0x000000ffff065224 */ /* 0x001fe200078e0008 */
[----:B------:R-:W-:Y:S01]  /*18d90*/  ISETP.GT.AND P6, PT, R0, 0xf8, P0 ;  /* 0x000000f80000780c */ /* 0x000fe200007c4270 */
[----:B------:R-:W-:Y:S01]  /*18da0*/  @P5 IMAD.MOV.U32 R7, RZ, RZ, R9 ;  /* 0x000000ffff075224 */ /* 0x000fe200078e0009 */
[----:B------:R-:W-:Y:S01]  /*18db0*/  F2FP.TF32.F32.PACK_B R13, R13 ;  /* 0x0000000dff0d723e */ /* 0x000fe200024050ff */
[-C--:B------:R-:W-:Y:S01]  /*18dc0*/  FMUL R147, R147, R2.reuse ;  /* 0x0000000293937220 */ /* 0x080fe20000400000 */
[-C--:B------:R-:W-:Y:S01]  /*18dd0*/  FMUL R19, R148, R2.reuse ;  /* 0x0000000294137220 */ /* 0x080fe20000400000 */
[----:B------:R-:W-:Y:S01]  /*18de0*/  FMUL R149, R149, R2 ;  /* 0x0000000295957220 */ /* 0x000fe20000400000 */
[----:B------:R-:W-:Y:S01]  /*18df0*/  @P2 STG.E desc[UR36][R4.64+0x3c4], R145 ;  /* 0x0003c49104002986 */ /* 0x000fe2000c101924 */
[----:B------:R-:W-:-:S02]  /*18e00*/  ISETP.GT.AND P0, PT, R0, 0xf9, P0 ;  /* 0x000000f90000780c */ /* 0x000fc40000704270 */
[----:B------:R-:W-:Y:S01]  /*18e10*/  F2FP.TF32.F32.PACK_B R147, R147 ;  /* 0x00000093ff93723e */ /* 0x000fe200024050ff */
[----:B------:R0:W-:Y:S01]  /*18e20*/  @P5 STG.E desc[UR36][R6.64+0x3c0], R13 ;  /* 0x0003c00d06005986 */ /* 0x0001e2000c101924 */
[----:B------:R-:W-:Y:S01]  /*18e30*/  F2FP.TF32.F32.PACK_B R19, R19 ;  /* 0x00000013ff13723e */ /* 0x000fe200024050ff */
[-C--:B------:R-:W-:Y:S01]  /*18e40*/  FMUL R21, R150, R2.reuse ;  /* 0x0000000296157220 */ /* 0x080fe20000400000 */
[----:B------:R-:W-:Y:S01]  /*18e50*/  F2FP.TF32.F32.PACK_B R149, R149 ;  /* 0x00000095ff95723e */ /* 0x000fe200024050ff */
[----:B------:R-:W-:Y:S01]  /*18e60*/  FMUL R151, R151, R2 ;  /* 0x0000000297977220 */ /* 0x000fe20000400000 */
[----:B0-----:R-:W-:Y:S02]  /*18e70*/  @P4 IMAD.MOV.U32 R6, RZ, RZ, R8 ;  /* 0x000000ffff064224 */ /* 0x001fe400078e0008 */
[----:B------:R-:W-:Y:S01]  /*18e80*/  @P4 IMAD.MOV.U32 R7, RZ, RZ, R9 ;  /* 0x000000ffff074224 */ /* 0x000fe200078e0009 */
[----:B------:R-:W-:-:S04]  /*18e90*/  F2FP.TF32.F32.PACK_B R21, R21 ;  /* 0x00000015ff15723e */ /* 0x000fc800024050ff */
[----:B------:R-:W-:Y:S01]  /*18ea0*/  @P4 STG.E desc[UR36][R6.64+0x3c4], R147 ;  /* 0x0003c49306004986 */ /* 0x000fe2000c101924 */
[----:B------:R-:W-:-:S03]  /*18eb0*/  F2FP.TF32.F32.PACK_B R151, R151 ;  /* 0x00000097ff97723e */ /* 0x000fc600024050ff */
[----:B------:R-:W-:Y:S04]  /*18ec0*/  @P3 STG.E desc[UR36][R4.64+0x3e0], R19 ;  /* 0x0003e01304003986 */ /* 0x000fe8000c101924 */
[----:B------:R0:W-:Y:S02]  /*18ed0*/  @P1 STG.E desc[UR36][R4.64+0x3e4], R149 ;  /* 0x0003e49504001986 */ /* 0x0001e4000c101924 */
[----:B0-----:R-:W-:Y:S01]  /*18ee0*/  @P6 MOV R4, R8 ;  /* 0x0000000800046202 */ /* 0x001fe20000000f00 */
[----:B------:R-:W-:-:S05]  /*18ef0*/  @P6 IMAD.MOV.U32 R5, RZ, RZ, R9 ;  /* 0x000000ffff056224 */ /* 0x000fca00078e0009 */
[----:B------:R0:W-:Y:S04]  /*18f00*/  @P6 STG.E desc[UR36][R4.64+0x3e0], R21 ;  /* 0x0003e01504006986 */ /* 0x0001e8000c101924 */
[----:B------:R0:W-:Y:S02]  /*18f10*/  @P0 STG.E desc[UR36][R8.64+0x3e4], R151 ;  /* 0x0003e49708000986 */ /* 0x0001e4000c101924 */
.L_x_536:
[----:B------:R-:W-:Y:S05]  /*18f20*/  BSYNC B0 ;  /* 0x0000000000007941 */ /* 0x000fea0003800000 */
.L_x_28:
[----:B0---4-:R-:W4:Y:S01]  /*18f30*/  LDL.LU R4, [R1+0x200] ;  /* 0x0002000001047983 */ /* 0x011f220000300800 */
[----:B------:R-:W-:Y:S01]  /*18f40*/  ULDC UR4, c[0x0][0xc] ;  /* 0x0000030000047ab9 */ /* 0x000fe20000000800 */
[----:B------:R-:W-:Y:S01]  /*18f50*/  ULDC UR5, c[0x0][0x10] ;  /* 0x0000040000057ab9 */ /* 0x000fe20000000800 */
[----:B-----5:R-:W4:Y:S01]  /*18f60*/  LDC R3, c[0x0][0x14] ;  /* 0x00000500ff037b82 */ /* 0x020f220000000800 */
[----:B------:R-:W-:Y:S01]  /*18f70*/  UIMAD.WIDE.U32 UR4, UR4, UR5, URZ ;  /* 0x00000005040472a5 */ /* 0x000fe2000f8e003f */
[----:B------:R-:W-:Y:S01]  /*18f80*/  IMAD.MOV.U32 R5, RZ, RZ, R17 ;  /* 0x000000ffff057224 */ /* 0x000fe200078e0011 */
[----:B------:R-:W-:Y:S01]  /*18f90*/  UMOV UR42, 0xffffffff ;  /* 0xffffffff002a7882 */ /* 0x000fe20000000000 */
[----:B------:R-:W-:Y:S01]  /*18fa0*/  UMOV UR43, 0xffffffff ;  /* 0xffffffff002b7882 */ /* 0x000fe20000000000 */
[----:B------:R-:W-:Y:S02]  /*18fb0*/  PRMT R0, RZ, 0x7610, R0 ;  /* 0x00007610ff007816 */ /* 0x000fe40000000000 */
[----:B----4-:R-:W-:-:S04]  /*18fc0*/  IMAD.WIDE.U32 R4, R3, UR4, R4 ;  /* 0x0000000403047c25 */ /* 0x010fc8000f8e0004 */
[----:B------:R-:W-:Y:S02]  /*18fd0*/  IMAD.MOV.U32 R6, RZ, RZ, R4 ;  /* 0x000000ffff067224 */ /* 0x000fe400078e0004 */
[----:B------:R-:W-:Y:S01]  /*18fe0*/  IMAD R3, R3, UR5, RZ ;  /* 0x0000000503037c24 */ /* 0x000fe2000f8e02ff */
[----:B------:R-:W-:Y:S02]  /*18ff0*/  ULDC.64 UR4, c[0x0][0x650] ;  /* 0x0001940000047ab9 */ /* 0x000fe40000000a00 */
[----:B------:R0:W-:Y:S01]  /*19000*/  STL [R1+0x200], R6 ;  /* 0x0002000601007387 */ /* 0x0001e20000100800 */
[----:B------:R-:W-:Y:S01]  /*19010*/  IMAD.IADD R17, R5, 0x1, R3 ;  /* 0x0000000105117824 */ /* 0x000fe200078e0203 */
[----:B------:R-:W-:-:S04]  /*19020*/  ISETP.GE.U32.AND P0, PT, R4, UR4, PT ;  /* 0x0000000404007c0c */ /* 0x000fc8000bf06070 */
[----:B------:R-:W-:-:S13]  /*19030*/  ISETP.GE.U32.AND.EX P0, PT, R17, UR5, PT, P0 ;  /* 0x0000000511007c0c */ /* 0x000fda000bf06100 */
[----:B0-----:R-:W-:Y:S05]  /*19040*/  @P0 BRA `(.L_x_537) ;  /* 0x0000000400880947 */ /* 0x001fea0003800000 */
[----:B------:R-:W0:Y:S01]  /*19050*/  S2UR UR6, SR_CTAID.X ;  /* 0x00000000000679c3 */ /* 0x000e220000002500 */
[----:B------:R-:W-:Y:S01]  /*19060*/  ULDC.64 UR12, c[0x0][0x628] ;  /* 0x00018a00000c7ab9 */ /* 0x000fe20000000a00 */
[----:B------:R-:W-:Y:S01]  /*19070*/  ULDC UR4, c[0x0][0x150] ;  /* 0x0000540000047ab9 */ /* 0x000fe20000000800 */
[----:B------:R-:W-:Y:S01]  /*19080*/  ISETP.NE.U32.AND P0, PT, RZ, UR12, PT ;  /* 0x0000000cff007c0c */ /* 0x000fe2000bf05070 */
[----:B------:R-:W-:Y:S01]  /*19090*/  ULDC UR15, c[0x0][0x630] ;  /* 0x00018c00000f7ab9 */ /* 0x000fe20000000800 */
[C---:B------:R-:W-:Y:S01]  /*190a0*/  R2UR UR16, R6.reuse ;  /* 0x00000000061072ca */ /* 0x040fe200000e0000 */
[----:B------:R-:W-:Y:S01]  /*190b0*/  ULDC UR19, c[0x0][0x154] ;  /* 0x0000550000137ab9 */ /* 0x000fe20000000800 */
[----:B------:R-:W-:Y:S01]  /*190c0*/  ISETP.NE.AND.EX P0, PT, RZ, UR13, PT, P0 ;  /* 0x0000000dff007c0c */ /* 0x000fe2000bf05300 */
[----:B------:R-:W4:Y:S01]  /*190d0*/  S2UR UR18, SR_CTAID.Y ;  /* 0x00000000001279c3 */ /* 0x000f220000002600 */
[----:B------:R-:W-:Y:S02]  /*190e0*/  R2UR UR17, R17 ;  /* 0x00000000111172ca */ /* 0x000fe400000e0000 */
[----:B------:R-:W-:-:S02]  /*190f0*/  R2UR UR10, R6 ;  /* 0x00000000060a72ca */ /* 0x000fc400000e0000 */
[----:B------:R-:W-:Y:S02]  /*19100*/  R2UR UR11, R17 ;  /* 0x00000000110b72ca */ /* 0x000fe400000e0000 */
[----:B0-----:R-:W-:-:S05]  /*19110*/  I2FP.F32.U32 R0, UR6 ;  /* 0x0000000600007c45 */ /* 0x001fca0008201000 */
[----:B------:R-:W-:-:S04]  /*19120*/  FMUL R0, R0, UR4 ;  /* 0x0000000400007c20 */ /* 0x000fc80008400000 */
[----:B------:R0:W0:Y:S01]  /*19130*/  F2I.U32.TRUNC.NTZ R3, R0 ;  /* 0x0000000000037305 */ /* 0x000022000020f000 */
[----:B----4-:R-:W-:Y:S05]  /*19140*/  @!P0 BRA `(.L_x_538) ;  /* 0x0000000000308947 */ /* 0x010fea0003800000 */
        /* <DEDUP_REMOVED lines=12> */
.L_x_538:
[----:B------:R-:W-:Y:S01]  /*19210*/  USHF.R.U64 UR43, UR10, UR15, UR11 ;  /* 0x0000000f0a2b7299 */ /* 0x000fe2000800120b */
[----:B0-----:R-:W-:Y:S01]  /*19220*/  I2FP.F32.U32 R0, UR18 ;  /* 0x0000001200007c45 */ /* 0x001fe20008201000 */
[----:B------:R-:W-:Y:S02]  /*19230*/  USHF.R.U32.HI UR4, URZ, UR15, UR11 ;  /* 0x0000000f3f047299 */ /* 0x000fe4000801160b */
        /* <DEDUP_REMOVED lines=8> */
[----:B------:R-:W-:Y:S01]  /*192c0*/  UIMAD.WIDE.U32 UR8, UR10, UR12, UR8 ;  /* 0x0000000c0a0872a5 */ /* 0x000fe2000f8e0008 */
[----:B------:R-:W-:Y:S01]  /*192d0*/  R2UR UR12, R3 ;  /* 0x00000000030c72ca */ /* 0x000fe200000e0000 */
[----:B------:R-:W-:Y:S01]  /*192e0*/  UIMAD UR10, UR10, UR13, UR4 ;  /* 0x0000000d0a0a72a4 */ /* 0x000fe2000f8e0204 */
[----:B------:R-:W-:Y:S01]  /*192f0*/  ULDC UR11, c[0x0][0x618] ;  /* 0x00018600000b7ab9 */ /* 0x000fe20000000800 */
[----:B------:R-:W-:Y:S02]  /*19300*/  ULDC UR21, c[0x0][0x658] ;  /* 0x0001960000157ab9 */ /* 0x000fe40000000800 */
[----:B------:R-:W-:Y:S01]  /*19310*/  UIADD3 UR9, UR9, UR10, URZ ;  /* 0x0000000a09097290 */ /* 0x000fe2000fffe03f */
[----:B------:R-:W-:Y:S01]  /*19320*/  UMOV UR15, 0xffffffff ;  /* 0xffffffff000f7882 */ /* 0x000fe20000000000 */
[----:B------:R-:W-:Y:S01]  /*19330*/  ULDC.64 UR4, c[0x0][0x640] ;  /* 0x0001900000047ab9 */ /* 0x000fe20000000a00 */
[----:B------:R-:W-:Y:S01]  /*19340*/  USHF.L.U32 UR15, UR15, UR21, URZ ;  /* 0x000000150f0f7299 */ /* 0x000fe2000800063f */
[----:B------:R-:W-:Y:S01]  /*19350*/  ISETP.NE.U32.AND P0, PT, RZ, UR4, PT ;  /* 0x00000004ff007c0c */ /* 0x000fe2000bf05070 */
[----:B------:R-:W-:-:S02]  /*19360*/  USHF.R.U64 UR16, UR8, UR11, UR9 ;  /* 0x0000000b08107299 */ /* 0x000fc40008001209 */
[----:B------:R-:W-:Y:S01]  /*19370*/  USHF.R.U32.HI UR8, URZ, UR11, UR9 ;  /* 0x0000000b3f087299 */ /* 0x000fe20008011609 */
[----:B0-----:R-:W-:Y:S01]  /*19380*/  R2UR UR14, R0 ;  /* 0x00000000000e72ca */ /* 0x001fe200000e0000 */
[----:B------:R-:W-:Y:S01]  /*19390*/  ULDC UR17, c[0x0][0x608] ;  /* 0x0001820000117ab9 */ /* 0x000fe20000000800 */
[----:B------:R-:W-:Y:S01]  /*193a0*/  ULOP3.LUT UR41, URZ, UR15, URZ, 0x33, !UPT ;  /* 0x0000000f3f297292 */ /* 0x000fe2000f8e333f */
[----:B------:R-:W-:Y:S01]  /*193b0*/  ISETP.NE.AND.EX P0, PT, RZ, UR5, PT, P0 ;  /* 0x00000005ff007c0c */ /* 0x000fe2000bf05300 */
[----:B------:R-:W-:Y:S02]  /*193c0*/  USHF.R.U64 UR15, UR16, UR17, UR8 ;  /* 0x00000011100f7299 */ /* 0x000fe40008001208 */
[----:B------:R-:W-:Y:S02]  /*193d0*/  USHF.R.U32.HI UR8, URZ, UR17, UR8 ;  /* 0x000000113f087299 */ /* 0x000fe40008011608 */
[----:B------:R-:W-:Y:S02]  /*193e0*/  UIADD3 UR12, -UR12, URZ, URZ ;  /* 0x0000003f0c0c7290 */ /* 0x000fe4000fffe13f */
[----:B------:R-:W-:Y:S01]  /*193f0*/  USHF.R.U64 UR17, UR15, UR21, UR8 ;  /* 0x000000150f117299 */ /* 0x000fe20008001208 */
[----:B------:R-:W-:Y:S01]  /*19400*/  UMOV UR19, 0x1 ;  /* 0x0000000100137882 */ /* 0x000fe20000000000 */
[----:B------:R-:W-:Y:S01]  /*19410*/  ULDC UR13, c[0x0][0x144] ;  /* 0x00005100000d7ab9 */ /* 0x000fe20000000800 */
[----:B------:R-:W-:Y:S01]  /*19420*/  ULDC UR7, c[0x0][0x600] ;  /* 0x0001800000077ab9 */ /* 0x000fe20000000800 */
[----:B------:R-:W-:-:S02]  /*19430*/  USHF.L.U32 UR24, UR19, UR21, URZ ;  /* 0x0000001513187299 */ /* 0x000fc4000800063f */
[----:B------:R-:W-:Y:S02]  /*19440*/  USHF.R.U32.HI UR8, URZ, UR21, UR8 ;  /* 0x000000153f087299 */ /* 0x000fe40008011608 */
[----:B------:R-:W-:Y:S02]  /*19450*/  UIMAD UR21, UR13, UR12, UR6 ;  /* 0x0000000c0d1572a4 */ /* 0x000fe4000f8e0206 */
[----:B------:R-:W-:Y:S02]  /*19460*/  UIADD3 UR20, UR7, -0x1, URZ ;  /* 0xffffffff07147890 */ /* 0x000fe4000fffe03f */
[----:B------:R-:W-:Y:S01]  /*19470*/  UIADD3 UR19, -UR14, URZ, URZ ;  /* 0x0000003f0e137290 */ /* 0x000fe2000fffe13f */
        /* <DEDUP_REMOVED lines=17> */
.L_x_539:
[----:B------:R-:W-:Y:S01]  /*19590*/  UISETP.NE.AND UP0, UPT, UR45, URZ, UPT ;  /* 0x0000003f2d00728c */ /* 0x000fe2000bf05270 */
[----:B------:R-:W-:Y:S01]  /*195a0*/  IMAD.MOV.U32 R0, RZ, RZ, 0x1 ;  /* 0x00000001ff007424 */ /* 0x000fe200078e00ff */
[----:B------:R-:W-:Y:S02]  /*195b0*/  USHF.R.U64 UR4, UR6, UR22, UR8 ;  /* 0x0000001606047299 */ /* 0x000fe40008001208 */
[----:B------:R-:W-:Y:S02]  /*195c0*/  ULOP3.LUT UR41, UR15, UR41, URZ, 0xc0, !UPT ;  /* 0x000000290f297292 */ /* 0x000fe4000f8ec03f */
[----:B------:R-:W-:Y:S02]  /*195d0*/  UIADD3 UR5, -UR4, URZ, URZ ;  /* 0x0000003f04057290 */ /* 0x000fe4000fffe13f */
[----:B------:R-:W-:Y:S02]  /*195e0*/  UIMAD UR41, UR24, UR4, UR41 ;  /* 0x00000004182972a4 */ /* 0x000fe4000f8e0229 */
[----:B------:R-:W-:-:S02]  /*195f0*/  ULOP3.LUT UR16, UR16, UR20, URZ, 0xc0, !UPT ;  /* 0x0000001410107292 */ /* 0x000fc4000f8ec03f */
[----:B------:R-:W-:Y:S02]  /*19600*/  @UP0 UIMAD UR21, UR25, UR19, UR18 ;  /* 0x00000013191502a4 */ /* 0x000fe4000f8e0212 */
[----:B------:R-:W-:-:S03]  /*19610*/  UIMAD UR4, UR5, UR23, UR17 ;  /* 0x00000017050472a4 */ /* 0x000fc6000f8e0211 */
[----:B------:R-:W-:Y:S01]  /*19620*/  ULDC UR5, c[0x0][0x610] ;  /* 0x0001840000057ab9 */ /* 0x000fe20000000800 */
[----:B------:R-:W-:Y:S02]  /*19630*/  UIMAD UR4, UR4, UR7, UR16 ;  /* 0x00000007040472a4 */ /* 0x000fe4000f8e0210 */
[----:B------:R-:W-:-:S04]  /*19640*/  UIMAD UR41, UR41, UR5, UR21 ;  /* 0x00000005292972a4 */ /* 0x000fc8000f8e0215 */
[----:B------:R-:W-:Y:S02]  /*19650*/  USEL UR42, UR4, UR41, !UP0 ;  /* 0x00000029042a7287 */ /* 0x000fe4000c000000 */
[----:B------:R-:W-:-:S12]  /*19660*/  USEL UR41, UR41, UR4, !UP0 ;  /* 0x0000000429297287 */ /* 0x000fd8000c000000 */
.L_x_537:
[----:B------:R-:W-:-:S13]  /*19670*/  LOP3.LUT P0, RZ, R0, 0xff, RZ, 0xc0, !PT ;  /* 0x000000ff00ff7812 */ /* 0x000fda000780c0ff */
[----:B------:R-:W-:Y:S05]  /*19680*/  @P0 BRA `(.L_x_540) ;  /* 0xfffffe7800a40947 */ /* 0x000fea000383ffff */
[----:B------:R-:W-:Y:S05]  /*19690*/  EXIT ;  /* 0x000000000000794d */ /* 0x000fea0003800000 */
.L_x_3:
[----:B------:R-:W2:Y:S01]  /*196a0*/  LDL R4, [R1+0x200] ;  /* 0x0002000001047983 */ /* 0x000ea20000100800 */
[----:B------:R-:W-:Y:S01]  /*196b0*/  ULDC.64 UR8, c[0x0][0x650] ;  /* 0x0001940000087ab9 */ /* 0x000fe20000000a00 */
[----:B------:R-:W-:Y:S01]  /*196c0*/  PRMT R0, RZ, 0x7610, R0 ;  /* 0x00007610ff007816 */ /* 0x000fe20000000000 */
[----:B------:R-:W-:Y:S02]  /*196d0*/  IMAD.MOV.U32 R3, RZ, RZ, -0x1 ;  /* 0xffffffffff037424 */ /* 0x000fe400078e00ff */
[----:B------:R-:W-:Y:S02]  /*196e0*/  IMAD.MOV.U32 R2, RZ, RZ, -0x1 ;  /* 0xffffffffff027424 */ /* 0x000fe400078e00ff */
[----:B------:R-:W-:Y:S01]  /*196f0*/  IMAD.MOV.U32 R9, RZ, RZ, -0x1 ;  /* 0xffffffffff097424 */ /* 0x000fe200078e00ff */
[----:B--2---:R-:W-:-:S04]  /*19700*/  ISETP.GE.U32.AND P0, PT, R4, UR8, PT ;  /* 0x0000000804007c0c */ /* 0x004fc8000bf06070 */
[----:B------:R-:W-:-:S13]  /*19710*/  ISETP.GE.U32.AND.EX P0, PT, R17, UR9, PT, P0 ;  /* 0x0000000911007c0c */ /* 0x000fda000bf06100 */
[----:B------:R-:W-:Y:S05]  /*19720*/  @P0 BRA `(.L_x_541) ;  /* 0x00000004008c0947 */ /* 0x000fea0003800000 */
[----:B------:R-:W-:Y:S01]  /*19730*/  I2FP.F32.U32 R0, UR4 ;  /* 0x0000000400007c45 */ /* 0x000fe20008201000 */
[----:B0-----:R-:W-:Y:S01]  /*19740*/  ULDC.64 UR16, c[0x0][0x628] ;  /* 0x00018a0000107ab9 */ /* 0x001fe20000000a00 */
        /* <DEDUP_REMOVED lines=24> */
.L_x_542:
        /* <DEDUP_REMOVED lines=24> */
[----:B------:R-:W-:Y:S01]  /*19a50*/  UMOV UR19, 0x1 ;  /* 0x0000000100137882 */ /* 0x000fe20000000000 */
[----:B------:R-:W-:Y:S01]  /*19a60*/  ULDC UR20, c[0x0][0x608] ;  /* 0x0001820000147ab9 */ /* 0x000fe20000000800 */
[----:B------:R-:W-:Y:S01]  /*19a70*/  USHF.L.U32 UR26, UR19, UR23, URZ ;  /* 0x00000017131a7299 */ /* 0x000fe2000800063f */
[----:B------:R-:W-:Y:S01]  /*19a80*/  ISETP.NE.AND.EX P0, PT, RZ, UR9, PT, P0 ;  /* 0x00000009ff007c0c */ /* 0x000fe2000bf05300 */
[----:B------:R-:W-:Y:S02]  /*19a90*/  USHF.R.U64 UR19, UR18, UR20, UR11 ;  /* 0x0000001412137299 */ /* 0x000fe4000800120b */
[----:B------:R-:W-:Y:S02]  /*19aa0*/  USHF.R.U32.HI UR11, URZ, UR20, UR11 ;  /* 0x000000143f0b7299 */ /* 0x000fe4000801160b */
[----:B------:R-:W-:-:S02]  /*19ab0*/  UIADD3 UR15, -UR15, URZ, URZ ;  /* 0x0000003f0f0f7290 */ /* 0x000fc4000fffe13f */
[----:B------:R-:W-:Y:S01]  /*19ac0*/  USHF.R.U64 UR20, UR19, UR23, UR11 ;  /* 0x0000001713147299 */ /* 0x000fe2000800120b */
[----:B------:R-:W-:Y:S01]  /*19ad0*/  ULDC UR16, c[0x0][0x144] ;  /* 0x0000510000107ab9 */ /* 0x000fe20000000800 */
[----:B------:R-:W-:Y:S01]  /*19ae0*/  ULDC UR6, c[0x0][0x600] ;  /* 0x0001800000067ab9 */ /* 0x000fe20000000800 */
[----:B------:R-:W-:Y:S02]  /*19af0*/  USHF.R.U32.HI UR11, URZ, UR23, UR11 ;  /* 0x000000173f0b7299 */ /* 0x000fe4000801160b */
[----:B------:R-:W-:Y:S02]  /*19b00*/  UIMAD UR23, UR16, UR15, UR4 ;  /* 0x0000000f101772a4 */ /* 0x000fe4000f8e0204 */
[----:B------:R-:W-:Y:S02]  /*19b10*/  UIADD3 UR22, UR6, -0x1, URZ ;  /* 0xffffffff06167890 */ /* 0x000fe4000fffe03f */
[----:B------:R-:W-:Y:S02]  /*19b20*/  ULOP3.LUT UR27, URZ, UR13, URZ, 0x33, !UPT ;  /* 0x0000000d3f1b7292 */ /* 0x000fe4000f8e333f */
        /* <DEDUP_REMOVED lines=18> */
.L_x_543:
[----:B------:R-:W-:Y:S01]  /*19c50*/  UISETP.NE.AND UP0, UPT, UR45, URZ, UPT ;  /* 0x0000003f2d00728c */ /* 0x000fe2000bf05270 */
[----:B------:R-:W-:Y:S01]  /*19c60*/  IMAD.MOV.U32 R0, RZ, RZ, 0x1 ;  /* 0x00000001ff007424 */ /* 0x000fe200078e00ff */
[----:B------:R-:W-:Y:S01]  /*19c70*/  USHF.R.U64 UR8, UR4, UR24, UR11 ;  /* 0x0000001804087299 */ /* 0x000fe2000800120b */
[----:B------:R-:W-:Y:S01]  /*19c80*/  IMAD.U32 R9, RZ, RZ, UR5 ;  /* 0x00000005ff097e24 */ /* 0x000fe2000f8e00ff */
[----:B------:R-:W-:Y:S02]  /*19c90*/  ULOP3.LUT UR4, UR19, UR27, URZ, 0xc0, !UPT ;  /* 0x0000001b13047292 */ /* 0x000fe4000f8ec03f */
[----:B------:R-:W-:Y:S02]  /*19ca0*/  ULOP3.LUT UR18, UR18, UR22, URZ, 0xc0, !UPT ;  /* 0x0000001612127292 */ /* 0x000fe4000f8ec03f */
[----:B------:R-:W-:-:S03]  /*19cb0*/  UIMAD UR4, UR26, UR8, UR4 ;  /* 0x000000081a0472a4 */ /* 0x000fc6000f8e0204 */
[----:B------:R-:W-:Y:S02]  /*19cc0*/  @UP0 UIMAD UR23, UR28, UR21, UR7 ;  /* 0x000000151c1702a4 */ /* 0x000fe4000f8e0207 */
[----:B------:R-:W-:-:S03]  /*19cd0*/  UIADD3 UR7, -UR8, URZ, URZ ;  /* 0x0000003f08077290 */ /* 0x000fc6000fffe13f */
[----:B------:R-:W-:Y:S01]  /*19ce0*/  ULDC UR8, c[0x0][0x610] ;  /* 0x0001840000087ab9 */ /* 0x000fe20000000800 */
[----:B------:R-:W-:Y:S02]  /*19cf0*/  UIMAD UR7, UR7, UR25, UR20 ;  /* 0x00000019070772a4 */ /* 0x000fe4000f8e0214 */
[----:B------:R-:W-:Y:S02]  /*19d00*/  UIMAD UR4, UR4, UR8, UR23 ;  /* 0x00000008040472a4 */ /* 0x000fe4000f8e0217 */
[----:B------:R-:W-:-:S04]  /*19d10*/  UIMAD UR7, UR7, UR6, UR18 ;  /* 0x00000006070772a4 */ /* 0x000fc8000f8e0212 */
[----:B------:R-:W-:Y:S02]  /*19d20*/  USEL UR6, UR7, UR4, !UP0 ;  /* 0x0000000407067287 */ /* 0x000fe4000c000000 */
[----:B------:R-:W-:-:S04]  /*19d30*/  USEL UR4, UR4, UR7, !UP0 ;  /* 0x0000000704047287 */ /* 0x000fc8000c000000 */
[----:B------:R-:W-:Y:S02]  /*19d40*/  MOV R2, UR6 ;  /* 0x0000000600027c02 */ /* 0x000fe40008000f00 */
[----:B------:R-:W-:-:S07]  /*19d50*/  IMAD.U32 R3, RZ, RZ, UR4 ;  /* 0x00000004ff037e24 */ /* 0x000fce000f8e00ff */
.L_x_541:
[----:B------:R-:W-:-:S08]  /*19d60*/  NOP ;  /* 0x0000000000007918 */ /* 0x000fd00000000000 */
[----:B0-----:R-:W0:-:S00]  /*19d70*/  USETMAXREG.DEALLOC.CTAPOOL 0x18 ;  /* 0x00000018000079c8 */ /* 0x001e0000080e0500 */
[----:B------:R-:W-:-:S13]  /*19d80*/  ISETP.NE.AND P0, PT, RZ, UR10, PT ;  /* 0x0000000aff007c0c */ /* 0x000fda000bf05270 */
[----:B------:R-:W-:Y:S05]  /*19d90*/  @P0 EXIT ;  /* 0x000000000000094d */ /* 0x000fea0003800000 */
[----:B0-----:R-:W-:Y:S01]  /*19da0*/  LOP3.LUT P0, RZ, R0, 0xff, RZ, 0xc0, !PT ;  /* 0x000000ff00ff7812 */ /* 0x001fe2000780c0ff */
[----:B------:R-:W-:Y:S02]  /*19db0*/  IMAD.MOV.U32 R0, RZ, RZ, 0x1 ;  /* 0x00000001ff007424 */ /* 0x000fe400078e00ff */
[----:B------:R-:W-:-:S10]  /*19dc0*/  IMAD.MOV.U32 R6, RZ, RZ, RZ ;  /* 0x000000ffff067224 */ /* 0x000fd400078e00ff */
[----:B------:R-:W-:Y:S05]  /*19dd0*/  @!P0 BRA `(.L_x_544) ;  /* 0x0000000c00548947 */ /* 0x000fea0003800000 */
[----:B------:R-:W0:Y:S01]  /*19de0*/  S2R R4, SR_TID.X ;  /* 0x0000000000047919 */ /* 0x000e220000002100 */
[----:B------:R-:W-:Y:S01]  /*19df0*/  ULDC UR4, c[0x0][0x28c] ;  /* 0x0000a30000047ab9 */ /* 0x000fe20000000800 */
[----:B------:R-:W-:Y:S01]  /*19e00*/  ULDC UR6, c[0x0][0x658] ;  /* 0x0001960000067ab9 */ /* 0x000fe20000000800 */
[----:B------:R-:W-:Y:S01]  /*19e10*/  UIADD3 UR10, UR4, 0x1f, URZ ;  /* 0x0000001f040a7890 */ /* 0x000fe2000fffe03f */
[----:B------:R-:W-:Y:S01]  /*19e20*/  BSSY B0, `(.L_x_544) ;  /* 0x00000d0000007945 */ /* 0x000fe20003800000 */
[----:B------:R-:W-:Y:S01]  /*19e30*/  UMOV UR7, 0xffffffff ;  /* 0xffffffff00077882 */ /* 0x000fe20000000000 */
[----:B------:R-:W-:Y:S01]  /*19e40*/  ULDC UR5, c[0x0][0x600] ;  /* 0x0001800000057ab9 */ /* 0x000fe20000000800 */
[----:B------:R-:W-:Y:S01]  /*19e50*/  UMOV UR9, 0x1 ;  /* 0x0000000100097882 */ /* 0x000fe20000000000 */
[----:B------:R-:W-:Y:S01]  /*19e60*/  USHF.L.U32 UR7, UR7, UR6, URZ ;  /* 0x0000000607077299 */ /* 0x000fe2000800063f */
[----:B------:R-:W-:Y:S01]  /*19e70*/  IMAD.MOV.U32 R8, RZ, RZ, 0x1 ;  /* 0x00000001ff087424 */ /* 0x000fe200078e00ff */
[----:B------:R-:W-:Y:S01]  /*19e80*/  UIADD3 UR4, UR5, -0x1, URZ ;  /* 0xffffffff05047890 */ /* 0x000fe2000fffe03f */
[----:B------:R-:W-:Y:S01]  /*19e90*/  IMAD.MOV.U32 R0, RZ, RZ, 0x1 ;  /* 0x00000001ff007424 */ /* 0x000fe200078e00ff */
[----:B------:R-:W-:Y:S01]  /*19ea0*/  USHF.R.S32.HI UR11, URZ, 0x1f, UR10 ;  /* 0x0000001f3f0b7899 */ /* 0x000fe2000801140a */
[----:B------:R-:W-:Y:S01]  /*19eb0*/  IMAD.MOV.U32 R6, RZ, RZ, RZ ;  /* 0x000000ffff067224 */ /* 0x000fe200078e00ff */
[----:B------:R-:W-:Y:S01]  /*19ec0*/  ULDC UR8, c[0x0][0xc] ;  /* 0x0000030000087ab9 */ /* 0x000fe20000000800 */
[----:B------:R-:W-:-:S02]  /*19ed0*/  USHF.L.U32 UR5, UR9, UR6, URZ ;  /* 0x0000000609057299 */ /* 0x000fc4000800063f */
[----:B------:R-:W-:Y:S01]  /*19ee0*/  ULEA.HI UR11, UR11, UR10, URZ, 0x5 ;  /* 0x0000000a0b0b7291 */ /* 0x000fe2000f8f283f */
[----:B------:R-:W-:Y:S01]  /*19ef0*/  ULDC UR9, c[0x0][0x10] ;  /* 0x0000040000097ab9 */ /* 0x000fe20000000800 */
[----:B------:R-:W-:Y:S02]  /*19f00*/  ULOP3.LUT UR6, URZ, UR7, URZ, 0x33, !UPT ;  /* 0x000000073f067292 */ /* 0x000fe4000f8e333f */
[----:B------:R-:W-:Y:S01]  /*19f10*/  UIMAD.WIDE.U32 UR8, UR8, UR9, URZ ;  /* 0x00000009080872a5 */ /* 0x000fe2000f8e003f */
[----:B------:R-:W-:Y:S01]  /*19f20*/  ULDC UR7, c[0x0][0x14] ;  /* 0x0000050000077ab9 */ /* 0x000fe20000000800 */
[----:B------:R-:W-:Y:S02]  /*19f30*/  USHF.R.S32.HI UR18, URZ, 0x5, UR11 ;  /* 0x000000053f127899 */ /* 0x000fe4000801140b */
[----:B------:R-:W-:Y:S02]  /*19f40*/  UIMAD.WIDE.U32 UR20, UR8, UR7, URZ ;  /* 0x00000007081472a5 */ /* 0x000fe4000f8e003f */
[----:B------:R-:W-:-:S02]  /*19f50*/  UIMAD UR13, UR9, UR7, URZ ;  /* 0x00000007090d72a4 */ /* 0x000fc4000f8e023f */
[----:B------:R-:W-:Y:S01]  /*19f60*/  ULOP3.LUT UR24, UR40, 0x2, URZ, 0xfc, !UPT ;  /* 0x0000000228187892 */ /* 0x000fe2000f8efc3f */
[C---:B0-----:R-:W-:Y:S01]  /*19f70*/  LOP3.LUT P2, RZ, R4.reuse, 0x7f, RZ, 0xc0, !PT ;  /* 0x0000007f04ff7812 */ /* 0x041fe2000784c0ff */
[----:B------:R-:W-:Y:S01]  /*19f80*/  UIADD3 UR13, UR21, UR13, URZ ;  /* 0x0000000d150d7290 */ /* 0x000fe2000fffe03f */
[----:B------:R-:W-:Y:S01]  /*19f90*/  LOP3.LUT P0, RZ, R4, 0x1f, RZ, 0xc0, !PT ;  /* 0x0000001f04ff7812 */ /* 0x000fe2000780c0ff */
[----:B------:R-:W-:Y:S01]  /*19fa0*/  UIADD3 UR25, UR18, 0x1, URZ ;  /* 0x0000000112197890 */ /* 0x000fe2000fffe03f */
[----:B------:R-:W-:Y:S02]  /*19fb0*/  ULDC.64 UR22, c[0x0][0x198] ;  /* 0x0000660000167ab9 */ /* 0x000fe40000000a00 */
[----:B------:R-:W-:-:S13]  /*19fc0*/  PLOP3.LUT P0, PT, P0, P2, PT, 0x8a, 0x0 ;  /* 0x000000000000781c */ /* 0x000fda0000705172 */
.L_x_556:
[----:B------:R-:W-:-:S03]  /*19fd0*/  UMOV UR7, 0xffffffff ;  /* 0xffffffff00077882 */ /* 0x000fc60000000000 */
[----:B------:R-:W-:Y:S05]  /*19fe0*/  BRA.DIV UR7, `(.L_x_545) ;  /* 0x0000000e07e47947 */ /* 0x000fea000b800000 */
[----:B------:R-:W-:-:S13]  /*19ff0*/  ELECT P6, URZ, PT ;  /* 0x00000000003f782f */ /* 0x000fda00038c0000 */
.L_x_568:
[----:B------:R-:W0:Y:S01]  /*1a000*/  LDC R4, c[0x0][0x28c] ;  /* 0x0000a300ff047b82 */ /* 0x000e220000000800 */
[----:B------:R-:W-:Y:S01]  /*1a010*/  BSSY B1, `(.L_x_546) ;  /* 0x0000035000017945 */ /* 0x000fe20003800000 */
[----:B0-----:R-:W-:-:S13]  /*1a020*/  ISETP.LT.OR P6, PT, R4, 0x1, !P6 ;  /* 0x000000010400780c */ /* 0x001fda00077c1670 */
[----:B------:R-:W-:Y:S05]  /*1a030*/  @P6 BRA `(.L_x_547) ;  /* 0x0000000000c86947 */ /* 0x000fea0003800000 */
[----:B------:R-:W-:Y:S01]  /*1a040*/  IMAD.SHL.U32 R11, R3, 0x100, RZ ;  /* 0x00000100030b7824 */ /* 0x000fe200078e00ff */
[----:B------:R-:W-:Y:S01]  /*1a050*/  MOV R3, R0 ;  /* 0x0000000000037202 */ /* 0x000fe20000000f00 */
[----:B------:R-:W-:Y:S02]  /*1a060*/  IMAD.SHL.U32 R2, R2, 0x100, RZ ;  /* 0x0000010002027824 */ /* 0x000fe400078e00ff */
[----:B------:R-:W-:Y:S02]  /*1a070*/  IMAD.MOV.U32 R12, RZ, RZ, RZ ;  /* 0x000000ffff0c7224 */ /* 0x000fe400078e00ff */
[----:B------:R-:W-:Y:S02]  /*1a080*/  IMAD.U32 R14, RZ, RZ, UR25 ;  /* 0x00000019ff0e7e24 */ /* 0x000fe4000f8e00ff */
[----:B------:R-:W-:-:S07]  /*1a090*/  IMAD.MOV.U32 R4, RZ, RZ, R6 ;  /* 0x000000ffff047224 */ /* 0x000fce00078e0006 */
.L_x_551:
[----:B------:R-:W0:Y:S01]  /*1a0a0*/  S2R R10, SR_CgaCtaId ;  /* 0x00000000000a7919 */ /* 0x000e220000008800 */
[----:B------:R-:W-:Y:S01]  /*1a0b0*/  MOV R5, 0x400 ;  /* 0x0000040000057802 */ /* 0x000fe20000000f00 */
[----:B------:R-:W1:Y:S03]  /*1a0c0*/  @!P2 LDC R7, c[0x0][0x500] ;  /* 0x00014000ff07ab82 */ /* 0x000e660000000800 */
[----:B0-----:R-:W-:Y:S02]  /*1a0d0*/  LEA R13, R10, R5, 0x18 ;  /* 0x000000050a0d7211 */ /* 0x001fe400078ec0ff */
[----:B------:R-:W-:-:S03]  /*1a0e0*/  SHF.L.U32 R5, R3, 0x1f, RZ ;  /* 0x0000001f03057819 */ /* 0x000fc600000006ff */
[----:B------:R-:W-:-:S04]  /*1a0f0*/  IMAD R10, R4, 0x8, R13 ;  /* 0x00000008040a7824 */ /* 0x000fc800078e020d */
[----:B------:R-:W0:Y:S02]  /*1a100*/  SYNCS.PHASECHK.TRANS64.TRYWAIT P1, [R10+URZ+0x28], R5 ;  /* 0x000028050a0075a7 */ /* 0x000e24000802017f */
[----:B01----:R-:W-:Y:S05]  /*1a110*/  @!P1 BRA `(.L_x_548) ;  /* 0x0000000c00b89947 */ /* 0x003fea0003800000 */
.L_x_569:
[----:B------:R-:W-:Y:S01]  /*1a120*/  UPRMT UR7, UR24, 0x9910, URZ ;  /* 0x0000991018077896 */ /* 0x000fe2000800003f */
[----:B------:R1:W-:Y:S03]  /*1a130*/  @!P2 SYNCS.ARRIVE.TRANS64 RZ, [R10+URZ], R7 ;  /* 0x000000070affa9a7 */ /* 0x0003e6000800003f */
[----:B------:R-:W-:-:S06]  /*1a140*/  UISETP.NE.AND UP0, UPT, UR7, 0x2, UPT ;  /* 0x000000020700788c */ /* 0x000fcc000bf05270 */
[----:B------:R-:W-:-:S13]  /*1a150*/  PLOP3.LUT P1, PT, PT, PT, UP0, 0x80, 0x0 ;  /* 0x000000000000781c */ /* 0x000fda0003f2f008 */
[----:B-1----:R-:W-:Y:S05]  /*1a160*/  @P1 BRA `(.L_x_549) ;  /* 0x0000000000041947 */ /* 0x002fea0003800000 */
[----:B------:R-:W-:Y:S01]  /*1a170*/  BPT.TRAP 0x1 ;  /* 0x000000040000795c */ /* 0x000fe20000300000 */
.L_x_549:
[----:B------:R-:W-:Y:S05]  /*1a180*/  @P0 BRA `(.L_x_550) ;  /* 0x0000000000040947 */ /* 0x000fea0003800000 */
[----:B------:R-:W-:Y:S01]  /*1a190*/  BPT.TRAP 0x1 ;  /* 0x000000040000795c */ /* 0x000fe20000300000 */
.L_x_550:
[----:B------:R-:W-:Y:S01]  /*1a1a0*/  IMAD R13, R4, 0x8000, R13 ;  /* 0x00008000040d7824 */ /* 0x000fe200078e020d */
[----:B------:R-:W-:Y:S01]  /*1a1b0*/  R2UR UR9, R10 ;  /* 0x000000000a0972ca */ /* 0x000fe200000e0000 */
[----:B------:R-:W-:Y:S01]  /*1a1c0*/  VIADD R14, R14, 0xffffffff ;  /* 0xffffffff0e0e7836 */ /* 0x000fe20000000000 */
[----:B------:R-:W-:Y:S01]  /*1a1d0*/  UIADD3 UR14, UP0, UR22, 0xf0, URZ ;  /* 0x000000f0160e7890 */ /* 0x000fe2000ff1e03f */
[----:B------:R-:W-:Y:S01]  /*1a1e0*/  R2UR UR11, R11 ;  /* 0x000000000b0b72ca */ /* 0x000fe200000e0000 */
[----:B------:R-:W-:Y:S01]  /*1a1f0*/  UIADD3 UR26, UP1, UR22, 0x1f0, URZ ;  /* 0x000001f0161a7890 */ /* 0x000fe2000ff3e03f */
[----:B------:R-:W-:Y:S01]  /*1a200*/  R2UR UR7, R13 ;  /* 0x000000000d0772ca */ /* 0x000fe200000e0000 */
[----:B------:R-:W-:Y:S01]  /*1a210*/  UIADD3.X UR15, URZ, UR23, URZ, UP0, !UPT ;  /* 0x000000173f0f7290 */ /* 0x000fe200087fe43f */
[----:B------:R-:W-:Y:S01]  /*1a220*/  R2UR UR10, R12 ;  /* 0x000000000c0a72ca */ /* 0x000fe200000e0000 */
[----:B------:R-:W-:Y:S01]  /*1a230*/  VIADD R4, R4, 0x1 ;  /* 0x0000000104047836 */ /* 0x000fe20000000000 */
[----:B------:R-:W-:Y:S01]  /*1a240*/  R2UR UR12, R9 ;  /* 0x00000000090c72ca */ /* 0x000fe200000e0000 */
[----:B------:R-:W-:Y:S01]  /*1a250*/  UIADD3.X UR27, URZ, UR23, URZ, UP1, !UPT ;  /* 0x000000173f1b7290 */ /* 0x000fe20008ffe43f */
[----:B------:R-:W-:Y:S01]  /*1a260*/  R2UR UR19, R2 ;  /* 0x00000000021372ca */ /* 0x000fe200000e0000 */
[----:B------:R-:W-:Y:S01]  /*1a270*/  UMOV UR16, 0x0 ;  /* 0x0000000000107882 */ /* 0x000fe20000000000 */
[----:B------:R-:W-:Y:S01]  /*1a280*/  ISETP.GT.AND P3, PT, R14, 0x1, PT ;  /* 0x000000010e00780c */ /* 0x000fe20003f64270 */
[----:B------:R-:W-:Y:S01]  /*1a290*/  UMOV UR17, 0x10000000 ;  /* 0x1000000000117882 */ /* 0x000fe20000000000 */
[----:B------:R-:W-:Y:S01]  /*1a2a0*/  ISETP.NE.AND P1, PT, R4, 0x5, PT ;  /* 0x000000050400780c */ /* 0x000fe20003f25270 */
[----:B------:R-:W-:-:S02]  /*1a2b0*/  VIADD R12, R12, 0x20 ;  /* 0x000000200c0c7836 */ /* 0x000fc40000000000 */
[----:B------:R-:W-:Y:S01]  /*1a2c0*/  UIADD3 UR8, UR7, 0x100, URZ ;  /* 0x0000010007087890 */ /* 0x000fe2000fffe03f */
[----:B0-----:R-:W-:Y:S01]  /*1a2d0*/  SEL R10, RZ, 0x1, P1 ;  /* 0x00000001ff0a7807 */ /* 0x001fe20000800000 */
[----:B------:R-:W-:Y:S01]  /*1a2e0*/  UIADD3 UR7, UR7, 0x28100, URZ ;  /* 0x0002810007077890 */ /* 0x000fe2000fffe03f */
[----:B------:R-:W-:Y:S02]  /*1a2f0*/  SEL R4, R4, RZ, P1 ;  /* 0x000000ff04047207 */ /* 0x000fe40000800000 */
[----:B------:R-:W-:-:S04]  /*1a300*/  LOP3.LUT R3, R3, R10, RZ, 0x3c, !PT ;  /* 0x0000000a03037212 */ /* 0x000fc800078e3cff */
[----:B------:R0:W-:Y:S02]  /*1a310*/  UTMALDG.3D [UR8], [UR14], desc[UR16] ;  /* 0x000010080e0075b4 */ /* 0x0001e40008011000 */
[----:B0-----:R-:W-:Y:S01]  /*1a320*/  UMOV UR8, UR7 ;  /* 0x0000000700087c82 */ /* 0x001fe20008000000 */
[----:B------:R-:W-:Y:S02]  /*1a330*/  UMOV UR11, UR19 ;  /* 0x00000013000b7c82 */ /* 0x000fe40008000000 */
[----:B------:R0:W-:Y:S02]  /*1a340*/  UTMALDG.3D [UR8], [UR26], desc[UR16] ;  /* 0x000010081a0075b4 */ /* 0x0001e40008011000 */
[----:B0-----:R-:W-:Y:S05]  /*1a350*/  @P3 BRA `(.L_x_551) ;  /* 0xfffffffc00503947 */ /* 0x001fea000383ffff */
.L_x_547:
[----:B------:R-:W-:Y:S05]  /*1a360*/  BSYNC B1 ;  /* 0x0000000000017941 */ /* 0x000fea0003800000 */
.L_x_546:
[----:B------:R-:W2:Y:S01]  /*1a370*/  LDL.LU R13, [R1+0x200] ;  /* 0x00020000010d7983 */ /* 0x000ea20000300800 */
[----:B------:R-:W-:Y:S01]  /*1a380*/  LOP3.LUT P1, RZ, R8, 0xff, RZ, 0xc0, !PT ;  /* 0x000000ff08ff7812 */ /* 0x000fe2000782c0ff */
[----:B------:R-:W-:Y:S01]  /*1a390*/  VIADD R6, R6, UR18 ;  /* 0x0000001206067c36 */ /* 0x000fe20008000000 */
[----:B------:R-:W-:Y:S01]  /*1a3a0*/  ULDC.64 UR8, c[0x0][0x650] ;  /* 0x0001940000087ab9 */ /* 0x000fe20000000a00 */
[----:B------:R-:W-:Y:S01]  /*1a3b0*/  UISETP.GE.U32.AND UP0, UPT, UR18, 0x5, UPT ;  /* 0x000000051200788c */ /* 0x000fe2000bf06070 */
[----:B------:R-:W-:Y:S01]  /*1a3c0*/  BSSY B1, `(.L_x_552) ;  /* 0x0000073000017945 */ /* 0x000fe20003800000 */
[----:B------:R-:W-:Y:S02]  /*1a3d0*/  MOV R9, 0xffffffff ;  /* 0xffffffff00097802 */ /* 0x000fe40000000f00 */
[----:B------:R-:W-:Y:S02]  /*1a3e0*/  PRMT R4, RZ, 0x7610, R4 ;  /* 0x00007610ff047816 */ /* 0x000fe40000000004 */
[----:B------:R-:W-:-:S02]  /*1a3f0*/  PLOP3.LUT P3, PT, PT, PT, UP0, 0x80, 0x0 ;  /* 0x000000000000781c */ /* 0x000fc40003f6f008 */
[----:B------:R-:W-:Y:S02]  /*1a400*/  PRMT R8, RZ, 0x7610, R8 ;  /* 0x00007610ff087816 */ /* 0x000fe40000000008 */
[----:B------:R-:W0:Y:S01]  /*1a410*/  @P1 S2R R3, SR_CgaCtaId ;  /* 0x0000000000031919 */ /* 0x000e220000008800 */
[----:B------:R-:W-:-:S04]  /*1a420*/  @P1 MOV R2, 0x400 ;  /* 0x0000040000021802 */ /* 0x000fc80000000f00 */
[----:B0-----:R-:W-:-:S04]  /*1a430*/  @P1 LEA R2, R3, R2, 0x18 ;  /* 0x0000000203021211 */ /* 0x001fc800078ec0ff */
[----:B------:R0:W-:Y:S01]  /*1a440*/  @P1 SYNCS.ARRIVE.TRANS64.A1T0 RZ, [R2+URZ+0x68], RZ ;  /* 0x000068ff02ff19a7 */ /* 0x0001e2000810003f */
[----:B------:R-:W-:Y:S01]  /*1a450*/  ISETP.GT.U32.AND P1, PT, R6, 0x4, PT ;  /* 0x000000040600780c */ /* 0x000fe20003f24070 */
[----:B0-----:R-:W-:-:S05]  /*1a460*/  IMAD.U32 R2, RZ, RZ, UR18 ;  /* 0x00000012ff027e24 */ /* 0x001fca000f8e00ff */
[----:B------:R-:W-:Y:S01]  /*1a470*/  ISETP.LT.U32.AND P1, PT, R2, 0x5, P1 ;  /* 0x000000050200780c */ /* 0x000fe20000f21070 */
[----:B------:R-:W-:-:S04]  /*1a480*/  IMAD.WIDE.U32 R2, R6, -0x33333333, RZ ;  /* 0xcccccccd06027825 */ /* 0x000fc800078e00ff */
[----:B------:R-:W-:Y:S01]  /*1a490*/  IMAD.MOV.U32 R2, RZ, RZ, -0x1 ;  /* 0xffffffffff027424 */ /* 0x000fe200078e00ff */
[----:B------:R-:W-:Y:S02]  /*1a4a0*/  SHF.R.U32.HI R5, RZ, 0x2, R3 ;  /* 0x00000002ff057819 */ /* 0x000fe40000011603 */
[----:B------:R-:W-:-:S03]  /*1a4b0*/  SEL R3, RZ, 0x1, !P1 ;  /* 0x00000001ff037807 */ /* 0x000fc60004800000 */
[----:B------:R-:W-:Y:S01]  /*1a4c0*/  IMAD R6, R5, -0x5, R6 ;  /* 0xfffffffb05067824 */ /* 0x000fe200078e0206 */
[----:B------:R-:W-:Y:S01]  /*1a4d0*/  LOP3.LUT R0, R0, R3, RZ, 0x3c, !PT ;  /* 0x0000000300007212 */ /* 0x000fe200078e3cff */
[----:B------:R-:W-:-:S03]  /*1a4e0*/  IMAD.MOV.U32 R3, RZ, RZ, -0x1 ;  /* 0xffffffffff037424 */ /* 0x000fc600078e00ff */
[----:B------:R-:W-:Y:S02]  /*1a4f0*/  @P3 LOP3.LUT R0, R0, 0x1, R5, 0x78, !PT ;  /* 0x0000000100003812 */ /* 0x000fe400078e7805 */
[----:B--2---:R-:W-:-:S04]  /*1a500*/  IADD3 R13, P1, R13, UR20, RZ ;  /* 0x000000140d0d7c10 */ /* 0x004fc8000ff3e0ff */
[----:B------:R-:W-:Y:S01]  /*1a510*/  IADD3.X R17, R17, UR13, RZ, P1, !PT ;  /* 0x0000000d11117c10 */ /* 0x000fe20008ffe4ff */
[----:B------:R0:W-:Y:S01]  /*1a520*/  STL [R1+0x200], R13 ;  /* 0x0002000d01007387 */ /* 0x0001e20000100800 */
[----:B------:R-:W-:-:S04]  /*1a530*/  ISETP.GE.U32.AND P1, PT, R13, UR8, PT ;  /* 0x000000080d007c0c */ /* 0x000fc8000bf26070 */
[----:B------:R-:W-:-:S13]  /*1a540*/  ISETP.GE.U32.AND.EX P1, PT, R17, UR9, PT, P1 ;  /* 0x0000000911007c0c */ /* 0x000fda000bf26110 */
[----:B0-----:R-:W-:Y:S05]  /*1a550*/  @P1 BRA `(.L_x_553) ;  /* 0x0000000400641947 */ /* 0x001fea0003800000 */
[----:B------:R-:W0:Y:S01]  /*1a560*/  S2R R7, SR_CTAID.X ;  /* 0x0000000000077919 */ /* 0x000e220000002500 */
[----:B------:R-:W-:Y:S01]  /*1a570*/  ULDC UR7, c[0x0][0x150] ;  /* 0x0000540000077ab9 */ /* 0x000fe20000000800 */
[----:B------:R-:W1:Y:S01]  /*1a580*/  LDC R4, c[0x0][0x144] ;  /* 0x00005100ff047b82 */ /* 0x000e620000000800 */
[----:B------:R-:W-:Y:S01]  /*1a590*/  UISETP.NE.AND UP0, UPT, UR45, URZ, UPT ;  /* 0x0000003f2d00728c */ /* 0x000fe2000bf05270 */
[----:B------:R-:W2:Y:S01]  /*1a5a0*/  S2R R5, SR_CTAID.Y ;  /* 0x0000000000057919 */ /* 0x000ea20000002600 */
[----:B------:R-:W-:Y:S01]  /*1a5b0*/  ULDC.64 UR8, c[0x0][0x628] ;  /* 0x00018a0000087ab9 */ /* 0x000fe20000000a00 */
[----:B------:R-:W-:-:S03]  /*1a5c0*/  ULDC UR10, c[0x0][0x630] ;  /* 0x00018c00000a7ab9 */ /* 0x000fc60000000800 */
[----:B------:R-:W-:Y:S01]  /*1a5d0*/  PLOP3.LUT P1, PT, PT, PT, UP0, 0x80, 0x0 ;  /* 0x000000000000781c */ /* 0x000fe20003f2f008 */
[----:B------:R-:W3:Y:S01]  /*1a5e0*/  LDC R10, c[0x0][0x148] ;  /* 0x00005200ff0a7b82 */ /* 0x000ee20000000800 */
[----:B0-----:R-:W-:Y:S02]  /*1a5f0*/  I2FP.F32.U32 R2, R7 ;  /* 0x0000000700027245 */ /* 0x001fe40000201000 */
[----:B--2---:R-:W-:-:S03]  /*1a600*/  I2FP.F32.U32 R3, R5 ;  /* 0x0000000500037245 */ /* 0x004fc60000201000 */
[----:B------:R-:W-:Y:S01]  /*1a610*/  FMUL R2, R2, UR7 ;  /* 0x0000000702027c20 */ /* 0x000fe20008400000 */
[----:B------:R-:W-:Y:S02]  /*1a620*/  ULDC UR7, c[0x0][0x154] ;  /* 0x0000550000077ab9 */ /* 0x000fe40000000800 */
[----:B------:R-:W-:-:S03]  /*1a630*/  FMUL R9, R3, UR7 ;  /* 0x0000000703097c20 */ /* 0x000fc60008400000 */
[----:B------:R-:W0:Y:S08]  /*1a640*/  F2I.U32.TRUNC.NTZ R2, R2 ;  /* 0x0000000200027305 */ /* 0x000e30000020f000 */
[----:B------:R-:W2:Y:S01]  /*1a650*/  F2I.U32.TRUNC.NTZ R9, R9 ;  /* 0x0000000900097305 */ /* 0x000ea2000020f000 */
[----:B0-----:R-:W-:Y:S02]  /*1a660*/  IMAD.MOV R3, RZ, RZ, -R2 ;  /* 0x000000ffff037224 */ /* 0x001fe400078e0a02 */
[----:B------:R-:W-:-:S02]  /*1a670*/  IMAD.MOV.U32 R2, RZ, RZ, R13 ;  /* 0x000000ffff027224 */ /* 0x000fc400078e000d */
[----:B-1----:R-:W-:Y:S02]  /*1a680*/  IMAD R7, R4, R3, R7 ;  /* 0x0000000304077224 */ /* 0x002fe400078e0207 */
[----:B--2---:R-:W-:-:S04]  /*1a690*/  IMAD.MOV R3, RZ, RZ, -R9 ;  /* 0x000000ffff037224 */ /* 0x004fc800078e0a09 */
[----:B---3--:R-:W-:Y:S01]  /*1a6a0*/  @P1 IMAD R7, R10, R3, R5 ;  /* 0x000000030a071224 */ /* 0x008fe200078e0205 */
[----:B------:R-:W-:Y:S01]  /*1a6b0*/  ISETP.NE.U32.AND P1, PT, RZ, UR8, PT ;  /* 0x00000008ff007c0c */ /* 0x000fe2000bf25070 */
[----:B------:R-:W-:-:S03]  /*1a6c0*/  IMAD.MOV.U32 R3, RZ, RZ, R17 ;  /* 0x000000ffff037224 */ /* 0x000fc600078e0011 */
[----:B------:R-:W-:-:S13]  /*1a6d0*/  ISETP.NE.AND.EX P1, PT, RZ, UR9, PT, P1 ;  /* 0x00000009ff007c0c */ /* 0x000fda000bf25310 */
[----:B------:R-:W-:Y:S05]  /*1a6e0*/  @!P1 BRA `(.L_x_554) ;  /* 0x0000000000289947 */ /* 0x000fea0003800000 */
[----:B------:R-:W-:Y:S02]  /*1a6f0*/  ULDC UR7, c[0x0][0x634] ;  /* 0x00018d0000077ab9 */ /* 0x000fe40000000800 */
[----:B------:R-:W-:-:S05]  /*1a700*/  IADD3 R3, P1, R13, UR7, RZ ;  /* 0x000000070d037c10 */ /* 0x000fca000ff3e0ff */
[----:B------:R-:W-:-:S04]  /*1a710*/  IMAD.X R9, RZ, RZ, R17, P1 ;  /* 0x000000ffff097224 */ /* 0x000fc800008e0611 */
[----:B------:R-:W-:-:S04]  /*1a720*/  IMAD.WIDE.U32 R4, R9, UR8, RZ ;  /* 0x0000000809047c25 */ /* 0x000fc8000f8e00ff */
[----:B------:R-:W-:-:S04]  /*1a730*/  IMAD.WIDE.U32 R4, P1, R3, UR9, R4 ;  /* 0x0000000903047c25 */ /* 0x000fc8000f820004 */
[----:B------:R-:W-:-:S04]  /*1a740*/  IMAD.WIDE.U32 R2, R3, UR8, RZ ;  /* 0x0000000803027c25 */ /* 0x000fc8000f8e00ff */
[----:B------:R-:W-:Y:S01]  /*1a750*/  IMAD.MOV.U32 R2, RZ, RZ, R5 ;  /* 0x000000ffff027224 */ /* 0x000fe200078e0005 */
[----:B------:R-:W-:Y:S01]  /*1a760*/  IADD3 RZ, P3, R3, R4, RZ ;  /* 0x0000000403ff7210 */ /* 0x000fe20007f7e0ff */
[----:B------:R-:W-:-:S04]  /*1a770*/  IMAD.X R3, RZ, RZ, RZ, P1 ;  /* 0x000000ffff037224 */ /* 0x000fc800008e06ff */
[----:B------:R-:W-:-:S08]  /*1a780*/  IMAD.WIDE.U32.X R2, R9, UR9, R2, P3 ;  /* 0x0000000909027c25 */ /* 0x000fd000098e0402 */
.L_x_554:
[--C-:B------:R-:W-:Y:S01]  /*1a790*/  SHF.R.U64 R9, R2, UR10, R3.reuse ;  /* 0x0000000a02097c19 */ /* 0x100fe20008001203 */
[----:B------:R-:W-:Y:S01]  /*1a7a0*/  ULDC.64 UR8, c[0x0][0x620] ;  /* 0x0001880000087ab9 */ /* 0x000fe20000000a00 */
[----:B------:R-:W-:Y:S01]  /*1a7b0*/  SHF.R.U32.HI R2, RZ, UR10, R3 ;  /* 0x0000000aff027c19 */ /* 0x000fe20008011603 */
[----:B------:R-:W-:Y:S01]  /*1a7c0*/  IMAD.MOV.U32 R3, RZ, RZ, R17 ;  /* 0x000000ffff037224 */ /* 0x000fe200078e0011 */
[----:B------:R-:W-:Y:S01]  /*1a7d0*/  IADD3 R11, P1, RZ, -R9, RZ ;  /* 0x80000009ff0b7210 */ /* 0x000fe20007f3e0ff */
[----:B------:R-:W-:-:S04]  /*1a7e0*/  ULDC UR7, c[0x0][0x618] ;  /* 0x0001860000077ab9 */ /* 0x000fc80000000800 */
[----:B------:R-:W-:-:S04]  /*1a7f0*/  IMAD.X R2, RZ, RZ, ~R2, P1 ;  /* 0x000000ffff027224 */ /* 0x000fc800008e0e02 */
[----:B------:R-:W-:-:S04]  /*1a800*/  IMAD R2, R2, UR8, RZ ;  /* 0x0000000802027c24 */ /* 0x000fc8000f8e02ff */
[----:B------:R-:W-:Y:S02]  /*1a810*/  IMAD R5, R11, UR9, R2 ;  /* 0x000000090b057c24 */ /* 0x000fe4000f8e0202 */
[----:B------:R-:W-:-:S04]  /*1a820*/  IMAD.MOV.U32 R2, RZ, RZ, R13 ;  /* 0x000000ffff027224 */ /* 0x000fc800078e000d */
[----:B------:R-:W-:Y:S01]  /*1a830*/  IMAD.WIDE.U32 R2, R11, UR8, R2 ;  /* 0x000000080b027c25 */ /* 0x000fe2000f8e0002 */
[----:B------:R-:W-:Y:S02]  /*1a840*/  ULDC.64 UR8, c[0x0][0x640] ;  /* 0x0001900000087ab9 */ /* 0x000fe40000000a00 */
[----:B------:R-:W-:Y:S02]  /*1a850*/  ISETP.NE.U32.AND P1, PT, RZ, UR8, PT ;  /* 0x00000008ff007c0c */ /* 0x000fe4000bf25070 */
[----:B------:R-:W-:Y:S02]  /*1a860*/  IADD3 R3, R3, R5, RZ ;  /* 0x0000000503037210 */ /* 0x000fe40007ffe0ff */
[----:B------:R-:W-:Y:S02]  /*1a870*/  ISETP.NE.AND.EX P1, PT, RZ, UR9, PT, P1 ;  /* 0x00000009ff007c0c */ /* 0x000fe4000bf25310 */
[--C-:B------:R-:W-:Y:S02]  /*1a880*/  SHF.R.U64 R10, R2, UR7, R3.reuse ;  /* 0x00000007020a7c19 */ /* 0x100fe40008001203 */
[----:B------:R-:W-:Y:S01]  /*1a890*/  SHF.R.U32.HI R3, RZ, UR7, R3 ;  /* 0x00000007ff037c19 */ /* 0x000fe20008011603 */
[----:B------:R-:W-:-:S03]  /*1a8a0*/  ULDC UR7, c[0x0][0x608] ;  /* 0x0001820000077ab9 */ /* 0x000fc60000000800 */
[--C-:B------:R-:W-:Y:S02]  /*1a8b0*/  SHF.R.U64 R12, R10, UR7, R3.reuse ;  /* 0x000000070a0c7c19 */ /* 0x100fe40008001203 */
[----:B------:R-:W-:Y:S01]  /*1a8c0*/  SHF.R.U32.HI R3, RZ, UR7, R3 ;  /* 0x00000007ff037c19 */ /* 0x000fe20008011603 */
[----:B------:R-:W-:-:S03]  /*1a8d0*/  ULDC UR7, c[0x0][0x658] ;  /* 0x0001960000077ab9 */ /* 0x000fc60000000800 */
[--C-:B------:R-:W-:Y:S02]  /*1a8e0*/  SHF.R.U64 R11, R12, UR7, R3.reuse ;  /* 0x000000070c0b7c19 */ /* 0x100fe40008001203 */
[----:B------:R-:W-:-:S03]  /*1a8f0*/  SHF.R.U32.HI R13, RZ, UR7, R3 ;  /* 0x00000007ff0d7c19 */ /* 0x000fc60008011603 */
[----:B------:R-:W-:Y:S02]  /*1a900*/  IMAD.MOV.U32 R2, RZ, RZ, R11 ;  /* 0x000000ffff027224 */ /* 0x000fe400078e000b */
[----:B------:R-:W-:Y:S01]  /*1a910*/  IMAD.MOV.U32 R3, RZ, RZ, R13 ;  /* 0x000000ffff037224 */ /* 0x000fe200078e000d */
[----:B------:R-:W-:Y:S06]  /*1a920*/  @!P1 BRA `(.L_x_555) ;  /* 0x0000000000289947 */ /* 0x000fec0003800000 */
        /* <DEDUP_REMOVED lines=10> */
.L_x_555:
[----:B------:R-:W-:Y:S01]  /*1a9d0*/  ULDC UR7, c[0x0][0x648] ;  /* 0x0001920000077ab9 */ /* 0x000fe20000000800 */
[----:B------:R-:W-:Y:S01]  /*1a9e0*/  LOP3.LUT R12, R12, UR6, RZ, 0xc0, !PT ;  /* 0x000000060c0c7c12 */ /* 0x000fe2000f8ec0ff */
[----:B------:R-:W-:Y:S01]  /*1a9f0*/  UISETP.NE.AND UP0, UPT, UR45, URZ, UPT ;  /* 0x0000003f2d00728c */ /* 0x000fe2000bf05270 */
[----:B------:R-:W-:Y:S01]  /*1aa00*/  SHF.R.U64 R3, R2, UR7, R3 ;  /* 0x0000000702037c19 */ /* 0x000fe20008001203 */
[----:B------:R-:W-:Y:S01]  /*1aa10*/  ULDC UR7, c[0x0][0x638] ;  /* 0x00018e0000077ab9 */ /* 0x000fe20000000800 */
[----:B------:R-:W-:-:S03]  /*1aa20*/  LOP3.LUT R4, R10, UR4, RZ, 0xc0, !PT ;  /* 0x000000040a047c12 */ /* 0x000fc6000f8ec0ff */
[----:B------:R-:W-:Y:S01]  /*1aa30*/  IMAD.MOV R2, RZ, RZ, -R3 ;  /* 0x000000ffff027224 */ /* 0x000fe200078e0a03 */
[----:B------:R-:W-:Y:S01]  /*1aa40*/  PLOP3.LUT P1, PT, PT, PT, UP0, 0x40, 0x0 ;  /* 0x000000000000781c */ /* 0x000fe20003f2e808 */
[----:B------:R-:W-:Y:S01]  /*1aa50*/  IMAD R12, R3, UR5, R12 ;  /* 0x00000005030c7c24 */ /* 0x000fe2000f8e020c */
[----:B------:R-:W-:Y:S01]  /*1aa60*/  PLOP3.LUT P3, PT, PT, PT, UP0, 0x40, 0x0 ;  /* 0x000000000000781c */ /* 0x000fe20003f6e808 */
[----:B------:R-:W-:Y:S01]  /*1aa70*/  IMAD R11, R2, UR7, R11 ;  /* 0x00000007020b7c24 */ /* 0x000fe2000f8e020b */
[----:B------:R-:W-:Y:S02]  /*1aa80*/  ULDC UR7, c[0x0][0x610] ;  /* 0x0001840000077ab9 */ /* 0x000fe40000000800 */
[----:B------:R-:W-:Y:S01]  /*1aa90*/  IMAD R7, R12, UR7, R7 ;  /* 0x000000070c077c24 */ /* 0x000fe2000f8e0207 */
[----:B------:R-:W-:Y:S02]  /*1aaa0*/  ULDC UR7, c[0x0][0x600] ;  /* 0x0001800000077ab9 */ /* 0x000fe40000000800 */
[----:B------:R-:W-:-:S05]  /*1aab0*/  IMAD R4, R11, UR7, R4 ;  /* 0x000000070b047c24 */ /* 0x000fca000f8e0204 */
[----:B------:R-:W-:Y:S02]  /*1aac0*/  SEL R2, R4, R7, P1 ;  /* 0x0000000704027207 */ /* 0x000fe40000800000 */
[----:B------:R-:W-:Y:S01]  /*1aad0*/  SEL R3, R7, R4, P3 ;  /* 0x0000000407037207 */ /* 0x000fe20001800000 */
[----:B------:R-:W-:-:S07]  /*1aae0*/  IMAD.MOV.U32 R4, RZ, RZ, 0x1 ;  /* 0x00000001ff047424 */ /* 0x000fce00078e00ff */
.L_x_553:
[----:B------:R-:W-:Y:S05]  /*1aaf0*/  BSYNC B1 ;  /* 0x0000000000017941 */ /* 0x000fea0003800000 */
.L_x_552:
[----:B------:R-:W-:-:S13]  /*1ab00*/  LOP3.LUT P1, RZ, R4, 0xff, RZ, 0xc0, !PT ;  /* 0x000000ff04ff7812 */ /* 0x000fda000782c0ff */
[----:B------:R-:W-:Y:S05]  /*1ab10*/  @P1 BRA `(.L_x_556) ;  /* 0xfffffff4002c1947 */ /* 0x000fea000383ffff */
[----:B------:R-:W-:Y:S05]  /*1ab20*/  BSYNC B0 ;  /* 0x0000000000007941 */ /* 0x000fea0003800000 */
.L_x_544:
[----:B------:R-:W-:-:S03]  /*1ab30*/  UMOV UR7, 0xffffffff ;  /* 0xffffffff00077882 */ /* 0x000fc60000000000 */
[----:B------:R-:W-:Y:S05]  /*1ab40*/  BRA.DIV UR7, `(.L_x_557) ;  /* 0x0000000607407947 */ /* 0x000fea000b800000 */
[----:B------:R-:W-:-:S13]  /*1ab50*/  ELECT P6, URZ, PT ;  /* 0x00000000003f782f */ /* 0x000fda00038c0000 */
.L_x_572:
[----:B------:R-:W-:Y:S04]  /*1ab60*/  BSSY B0, `(.L_x_558) ;  /* 0x0000035000007945 */ /* 0x000fe80003800000 */
[----:B------:R-:W-:Y:S05]  /*1ab70*/  @!P6 BRA `(.L_x_559) ;  /* 0x0000000000cce947 */ /* 0x000fea0003800000 */
[----:B------:R-:W-:-:S04]  /*1ab80*/  ULOP3.LUT UR7, UR40, 0x2, URZ, 0xfc, !UPT ;  /* 0x0000000228077892 */ /* 0x000fc8000f8efc3f */
[----:B------:R-:W-:-:S06]  /*1ab90*/  UISETP.NE.AND UP0, UPT, UR7, 0x3, UPT ;  /* 0x000000030700788c */ /* 0x000fcc000bf05270 */
[----:B------:R-:W-:-:S13]  /*1aba0*/  PLOP3.LUT P0, PT, PT, PT, UP0, 0x80, 0x0 ;  /* 0x000000000000781c */ /* 0x000fda0003f0f008 */
[----:B------:R-:W-:Y:S05]  /*1abb0*/  @!P0 BRA `(.L_x_560) ;  /* 0x0000000000048947 */ /* 0x000fea0003800000 */
[----:B------:R-:W-:Y:S01]  /*1abc0*/  BPT.TRAP 0x1 ;  /* 0x000000040000795c */ /* 0x000fe20000300000 */
.L_x_560:
[----:B------:R-:W0:Y:S01]  /*1abd0*/  S2R R3, SR_CgaCtaId ;  /* 0x0000000000037919 */ /* 0x000e220000008800 */
[----:B------:R-:W-:-:S04]  /*1abe0*/  MOV R2, 0x400 ;  /* 0x0000040000027802 */ /* 0x000fc80000000f00 */
[----:B0-----:R-:W-:Y:S02]  /*1abf0*/  LEA R3, R3, R2, 0x18 ;  /* 0x0000000203037211 */ /* 0x001fe400078ec0ff */
[----:B------:R-:W-:-:S03]  /*1ac00*/  SHF.L.U32 R2, R0, 0x1f, RZ ;  /* 0x0000001f00027819 */ /* 0x000fc600000006ff */
[----:B------:R-:W-:-:S04]  /*1ac10*/  VIADD R3, R3, 0x28 ;  /* 0x0000002803037836 */ /* 0x000fc80000000000 */
[----:B------:R-:W-:-:S04]  /*1ac20*/  IMAD R5, R6, 0x8, R3 ;  /* 0x0000000806057824 */ /* 0x000fc800078e0203 */
[----:B------:R-:W0:Y:S02]  /*1ac30*/  SYNCS.PHASECHK.TRANS64.TRYWAIT P0, [R5+URZ], R2 ;  /* 0x00000002050075a7 */ /* 0x000e24000800017f */
[----:B0-----:R-:W-:Y:S05]  /*1ac40*/  @!P0 BRA `(.L_x_561) ;  /* 0x0000000400208947 */ /* 0x001fea0003800000 */
.L_x_573:
[----:B------:R-:W-:-:S05]  /*1ac50*/  VIADD R6, R6, 0x1 ;  /* 0x0000000106067836 */ /* 0x000fca0000000000 */
[----:B------:R-:W-:-:S04]  /*1ac60*/  ISETP.NE.AND P0, PT, R6, 0x5, PT ;  /* 0x000000050600780c */ /* 0x000fc80003f05270 */
[----:B0-----:R-:W-:Y:S02]  /*1ac70*/  SEL R5, RZ, 0x1, P0 ;  /* 0x00000001ff057807 */ /* 0x001fe40000000000 */
[----:B------:R-:W-:Y:S02]  /*1ac80*/  SEL R6, R6, RZ, P0 ;  /* 0x000000ff06067207 */ /* 0x000fe40000000000 */
[----:B------:R-:W-:Y:S02]  /*1ac90*/  LOP3.LUT R5, R0, R5, RZ, 0x3c, !PT ;  /* 0x0000000500057212 */ /* 0x000fe400078e3cff */
[----:B------:R-:W-:Y:S02]  /*1aca0*/  LEA R7, R6, R3, 0x3 ;  /* 0x0000000306077211 */ /* 0x000fe400078e18ff */
[----:B------:R-:W-:-:S04]  /*1acb0*/  SHF.L.U32 R0, R5, 0x1f, RZ ;  /* 0x0000001f05007819 */ /* 0x000fc800000006ff */
[----:B------:R-:W0:Y:S02]  /*1acc0*/  SYNCS.PHASECHK.TRANS64.TRYWAIT P0, [R7+URZ], R0 ;  /* 0x00000000070075a7 */ /* 0x000e24000800017f */
[----:B0-----:R-:W-:Y:S05]  /*1acd0*/  @!P0 BRA `(.L_x_562) ;  /* 0x0000000400108947 */ /* 0x001fea0003800000 */
.L_x_574:
[----:B0-----:R-:W-:-:S05]  /*1ace0*/  VIADD R0, R6, 0x1 ;  /* 0x0000000106007836 */ /* 0x001fca0000000000 */
[----:B------:R-:W-:-:S04]  /*1acf0*/  ISETP.NE.AND P0, PT, R0, 0x5, PT ;  /* 0x000000050000780c */ /* 0x000fc80003f05270 */
[----:B------:R-:W-:Y:S02]  /*1ad00*/  SEL R2, RZ, 0x1, P0 ;  /* 0x00000001ff027807 */ /* 0x000fe40000000000 */
[----:B------:R-:W-:Y:S02]  /*1ad10*/  SEL R4, R0, RZ, P0 ;  /* 0x000000ff00047207 */ /* 0x000fe40000000000 */
[----:B------:R-:W-:-:S03]  /*1ad20*/  LOP3.LUT R5, R5, R2, RZ, 0x3c, !PT ;  /* 0x0000000205057212 */ /* 0x000fc600078e3cff */
[----:B------:R-:W-:Y:S01]  /*1ad30*/  IMAD R7, R4, 0x8, R3 ;  /* 0x0000000804077824 */ /* 0x000fe200078e0203 */
[----:B------:R-:W-:-:S04]  /*1ad40*/  SHF.L.U32 R0, R5, 0x1f, RZ ;  /* 0x0000001f05007819 */ /* 0x000fc800000006ff */
[----:B------:R-:W0:Y:S02]  /*1ad50*/  SYNCS.PHASECHK.TRANS64.TRYWAIT P0, [R7+URZ], R0 ;  /* 0x00000000070075a7 */ /* 0x000e24000800017f */
[----:B0-----:R-:W-:Y:S05]  /*1ad60*/  @!P0 BRA `(.L_x_563) ;  /* 0x0000000400008947 */ /* 0x001fea0003800000 */
.L_x_575:
        /* <DEDUP_REMOVED lines=9> */
.L_x_576:
[----:B0-----:R-:W-:-:S05]  /*1ae00*/  VIADD R0, R4, 0x1 ;  /* 0x0000000104007836 */ /* 0x001fca0000000000 */
[----:B------:R-:W-:-:S04]  /*1ae10*/  ISETP.NE.AND P0, PT, R0, 0x5, PT ;  /* 0x000000050000780c */ /* 0x000fc80003f05270 */
[----:B------:R-:W-:Y:S02]  /*1ae20*/  SEL R2, RZ, 0x1, P0 ;  /* 0x00000001ff027807 */ /* 0x000fe40000000000 */
[----:B------:R-:W-:Y:S02]  /*1ae30*/  SEL R0, R0, RZ, P0 ;  /* 0x000000ff00007207 */ /* 0x000fe40000000000 */
[----:B------:R-:W-:-:S03]  /*1ae40*/  LOP3.LUT R2, R5, R2, RZ, 0x3c, !PT ;  /* 0x0000000205027212 */ /* 0x000fc600078e3cff */
[----:B------:R-:W-:Y:S01]  /*1ae50*/  IMAD R3, R0, 0x8, R3 ;  /* 0x0000000800037824 */ /* 0x000fe200078e0203 */
[----:B------:R-:W-:-:S07]  /*1ae60*/  SHF.L.U32 R0, R2, 0x1f, RZ ;  /* 0x0000001f02007819 */ /* 0x000fce00000006ff */
.L_x_565:
[----:B0-----:R0:W1:Y:S02]  /*1ae70*/  SYNCS.PHASECHK.TRANS64.TRYWAIT P0, [R3+URZ], R0 ;  /* 0x00000000030075a7 */ /* 0x001064000800017f */
[----:B-1----:R-:W-:Y:S05]  /*1ae80*/  @!P0 NANOSLEEP.SYNCS 0x989680 ;  /* 0x009896800000895d */ /* 0x002fea0003900000 */
[----:B------:R-:W1:Y:S02]  /*1ae90*/  @!P0 SYNCS.PHASECHK.TRANS64 P0, [R3+URZ], R0 ;  /* 0x00000000030085a7 */ /* 0x000e64000800007f */
[----:B-1----:R-:W-:Y:S05]  /*1aea0*/  @!P0 BRA `(.L_x_565) ;  /* 0xfffffffc00f08947 */ /* 0x002fea000383ffff */
.L_x_559:
[----:B------:R-:W-:Y:S05]  /*1aeb0*/  BSYNC B0 ;  /* 0x0000000000007941 */ /* 0x000fea0003800000 */
.L_x_558:
[----:B------:R-:W-:Y:S05]  /*1aec0*/  EXIT ;  /* 0x000000000000794d */ /* 0x000fea0003800000 */
.L_x_17:
[----:B-1----:R1:W4:Y:S02]  /*1aed0*/  SYNCS.PHASECHK.TRANS64.TRYWAIT P1, [R3+URZ], R0 ;  /* 0x00000000030075a7 */ /* 0x002324000802017f */
[----:B----4-:R-:W-:Y:S05]  /*1aee0*/  @!P1 NANOSLEEP.SYNCS 0x989680 ;  /* 0x009896800000995d */ /* 0x010fea0003900000 */
[----:B------:R-:W4:Y:S02]  /*1aef0*/  @!P1 SYNCS.PHASECHK.TRANS64 P1, [R3+URZ], R0 ;  /* 0x00000000030095a7 */ /* 0x000f24000802007f */
[----:B----4-:R-:W-:Y:S05]  /*1af00*/  @!P1 BRA `(.L_x_17) ;  /* 0xfffffffc00f09947 */ /* 0x010fea000383ffff */
[----:B------:R-:W-:Y:S05]  /*1af10*/  BRA `(.L_x_16) ;  /* 0xfffffe6400447947 */ /* 0x000fea000383ffff */
.L_x_22:
[----:B-1----:R-:W-:-:S04]  /*1af20*/  IMAD.U32 R5, RZ, RZ, UR8 ;  /* 0x00000008ff057e24 */ /* 0x002fc8000f8e00ff */
[----:B------:R1:W2:Y:S03]  /*1af30*/  SYNCS.PHASECHK.TRANS64.TRYWAIT P1, [R5+URZ], R4 ;  /* 0x00000004050075a7 */ /* 0x0002a6000802017f */
[----:B--2---:R-:W-:Y:S05]  /*1af40*/  @!P1 NANOSLEEP.SYNCS 0x989680 ;  /* 0x009896800000995d */ /* 0x004fea0003900000 */
[----:B------:R-:W2:Y:S02]  /*1af50*/  @!P1 SYNCS.PHASECHK.TRANS64 P1, [R5+URZ], R4 ;  /* 0x00000004050095a7 */ /* 0x000ea4000802007f */
[----:B--2---:R-:W-:Y:S05]  /*1af60*/  @!P1 BRA `(.L_x_22) ;  /* 0xfffffffc00ec9947 */ /* 0x004fea000383ffff */
[----:B------:R-:W-:Y:S05]  /*1af70*/  BRA `(.L_x_21) ;  /* 0xfffffe9800c07947 */ /* 0x000fea000383ffff */
.L_x_545:
[----:B------:R-:W-:Y:S01]  /*1af80*/  BSSY B1, `(.L_x_566) ;  /* 0x0000006000017945 */ /* 0x000fe20003800000 */
[----:B------:R-:W-:-:S07]  /*1af90*/  IMAD.MOV.U32 R15, RZ, RZ, -0x1 ;  /* 0xffffffffff0f7424 */ /* 0x000fce00078e00ff */
[----:B------:R-:W-:Y:S05]  /*1afa0*/  WARPSYNC.COLLECTIVE R15, `(.L_x_567) ;  /* 0x000000000f0c7348 */ /* 0x000fea0003c00000 */
[----:B------:R-:W-:Y:S02]  /*1afb0*/  ELECT P6, UR62, PT ;  /* 0x00000000003e782f */ /* 0x000fe400038c0000 */
[----:B------:R-:W-:Y:S01]  /*1afc0*/  MOV R14, UR62 ;  /* 0x0000003e000e7c02 */ /* 0x000fe20008000f00 */
[----:B------:R-:W-:Y:S10]  /*1afd0*/  ENDCOLLECTIVE ;  /* 0x000000000000791b */ /* 0x000ff40003800000 */
.L_x_567:
[----:B------:R-:W-:Y:S05]  /*1afe0*/  BSYNC B1 ;  /* 0x0000000000017941 */ /* 0x000fea0003800000 */
.L_x_566:
[----:B------:R-:W-:Y:S05]  /*1aff0*/  BRA `(.L_x_568) ;  /* 0xfffffff000007947 */ /* 0x000fea000383ffff */
.L_x_548:
[----:B0-----:R0:W1:Y:S02]  /*1b000*/  SYNCS.PHASECHK.TRANS64.TRYWAIT P1, [R10+URZ+0x28], R5 ;  /* 0x000028050a0075a7 */ /* 0x001064000802017f */
[----:B-1----:R-:W-:Y:S05]  /*1b010*/  @!P1 NANOSLEEP.SYNCS 0x989680 ;  /* 0x009896800000995d */ /* 0x002fea0003900000 */
[----:B------:R-:W1:Y:S02]  /*1b020*/  @!P1 SYNCS.PHASECHK.TRANS64 P1, [R10+URZ+0x28], R5 ;  /* 0x000028050a0095a7 */ /* 0x000e64000802007f */
[----:B-1----:R-:W-:Y:S05]  /*1b030*/  @!P1 BRA `(.L_x_548) ;  /* 0xfffffffc00f09947 */ /* 0x002fea000383ffff */
[----:B------:R-:W-:Y:S05]  /*1b040*/  BRA `(.L_x_569) ;  /* 0xfffffff000347947 */ /* 0x000fea000383ffff */
.L_x_557:
[----:B------:R-:W-:Y:S01]  /*1b050*/  BSSY B0, `(.L_x_570) ;  /* 0x0000006000007945 */ /* 0x000fe20003800000 */
[----:B------:R-:W-:-:S07]  /*1b060*/  IMAD.MOV.U32 R15, RZ, RZ, -0x1 ;  /* 0xffffffffff0f7424 */ /* 0x000fce00078e00ff */
[----:B------:R-:W-:Y:S05]  /*1b070*/  WARPSYNC.COLLECTIVE R15, `(.L_x_571) ;  /* 0x000000000f0c7348 */ /* 0x000fea0003c00000 */
[----:B------:R-:W-:Y:S02]  /*1b080*/  ELECT P6, UR62, PT ;  /* 0x00000000003e782f */ /* 0x000fe400038c0000 */
[----:B------:R-:W-:Y:S01]  /*1b090*/  MOV R14, UR62 ;  /* 0x0000003e000e7c02 */ /* 0x000fe20008000f00 */
[----:B------:R-:W-:Y:S10]  /*1b0a0*/  ENDCOLLECTIVE ;  /* 0x000000000000791b */ /* 0x000ff40003800000 */
.L_x_571:
[----:B------:R-:W-:Y:S05]  /*1b0b0*/  BSYNC B0 ;  /* 0x0000000000007941 */ /* 0x000fea0003800000 */
.L_x_570:
[----:B------:R-:W-:Y:S05]  /*1b0c0*/  BRA `(.L_x_572) ;  /* 0xfffffff800a47947 */ /* 0x000fea000383ffff */
.L_x_561:
[----:B0-----:R0:W1:Y:S02]  /*1b0d0*/  SYNCS.PHASECHK.TRANS64.TRYWAIT P0, [R5+URZ], R2 ;  /* 0x00000002050075a7 */ /* 0x001064000800017f */
[----:B-1----:R-:W-:Y:S05]  /*1b0e0*/  @!P0 NANOSLEEP.SYNCS 0x989680 ;  /* 0x009896800000895d */ /* 0x002fea0003900000 */
[----:B------:R-:W1:Y:S02]  /*1b0f0*/  @!P0 SYNCS.PHASECHK.TRANS64 P0, [R5+URZ], R2 ;  /* 0x00000002050085a7 */ /* 0x000e64000800007f */
[----:B-1----:R-:W-:Y:S05]  /*1b100*/  @!P0 BRA `(.L_x_561) ;  /* 0xfffffffc00f08947 */ /* 0x002fea000383ffff */
[----:B------:R-:W-:Y:S05]  /*1b110*/  BRA `(.L_x_573) ;  /* 0xfffffff800cc7947 */ /* 0x000fea000383ffff */
.L_x_562:
[----:B0-----:R0:W1:Y:S02]  /*1b120*/  SYNCS.PHASECHK.TRANS64.TRYWAIT P0, [R7+URZ], R0 ;  /* 0x00000000070075a7 */ /* 0x001064000800017f */
[----:B-1----:R-:W-:Y:S05]  /*1b130*/  @!P0 NANOSLEEP.SYNCS 0x989680 ;  /* 0x009896800000895d */ /* 0x002fea0003900000 */
[----:B------:R-:W1:Y:S02]  /*1b140*/  @!P0 SYNCS.PHASECHK.TRANS64 P0, [R7+URZ], R0 ;  /* 0x00000000070085a7 */ /* 0x000e64000800007f */
[----:B-1----:R-:W-:Y:S05]  /*1b150*/  @!P0 BRA `(.L_x_562) ;  /* 0xfffffffc00f08947 */ /* 0x002fea000383ffff */
[----:B------:R-:W-:Y:S05]  /*1b160*/  BRA `(.L_x_574) ;  /* 0xfffffff800dc7947 */ /* 0x000fea000383ffff */
.L_x_563:
[----:B0-----:R0:W1:Y:S02]  /*1b170*/  SYNCS.PHASECHK.TRANS64.TRYWAIT P0, [R7+URZ], R0 ;  /* 0x00000000070075a7 */ /* 0x001064000800017f */
[----:B-1----:R-:W-:Y:S05]  /*1b180*/  @!P0 NANOSLEEP.SYNCS 0x989680 ;  /* 0x009896800000895d */ /* 0x002fea0003900000 */
[----:B------:R-:W1:Y:S02]  /*1b190*/  @!P0 SYNCS.PHASECHK.TRANS64 P0, [R7+URZ], R0 ;  /* 0x00000000070085a7 */ /* 0x000e64000800007f */
[----:B-1----:R-:W-:Y:S05]  /*1b1a0*/  @!P0 BRA `(.L_x_563) ;  /* 0xfffffffc00f08947 */ /* 0x002fea000383ffff */
[----:B------:R-:W-:Y:S05]  /*1b1b0*/  BRA `(.L_x_575) ;  /* 0xfffffff800ec7947 */ /* 0x000fea000383ffff */
.L_x_564:
[----:B0-----:R0:W1:Y:S02]  /*1b1c0*/  SYNCS.PHASECHK.TRANS64.TRYWAIT P0, [R7+URZ], R0 ;  /* 0x00000000070075a7 */ /* 0x001064000800017f */
[----:B-1----:R-:W-:Y:S05]  /*1b1d0*/  @!P0 NANOSLEEP.SYNCS 0x989680 ;  /* 0x009896800000895d */ /* 0x002fea0003900000 */
[----:B------:R-:W1:Y:S02]  /*1b1e0*/  @!P0 SYNCS.PHASECHK.TRANS64 P0, [R7+URZ], R0 ;  /* 0x00000000070085a7 */ /* 0x000e64000800007f */
[----:B-1----:R-:W-:Y:S05]  /*1b1f0*/  @!P0 BRA `(.L_x_564) ;  /* 0xfffffffc00f08947 */ /* 0x002fea000383ffff */
[----:B------:R-:W-:Y:S05]  /*1b200*/  BRA `(.L_x_576) ;  /* 0xfffffff800fc7947 */ /* 0x000fea000383ffff */
.L_x_577:
[----:B------:R-:W-:-:S00]  /*1b210*/  BRA `(.L_x_577) ;  /* 0xfffffffc00fc7947 */ /* 0x000fc0000383ffff */
[----:B------:R-:W-:-:S00]  /*1b220*/  NOP ;  /* 0x0000000000007918 */ /* 0x000fc00000000000 */
        /* <DEDUP_REMOVED lines=13> */
.L_x_578:


//--------------------- .nv.global.init           --------------------------
	.section	.nv.global.init,"aw",@progbits
.nv.global.init:
	.type		$str$22,@object
	.size		$str$22,($str$23 - $str$22)
$str$22:
        /*0000*/ 	.byte	0x6b, 0x5f, 0x74, 0x69, 0x6c, 0x65, 0x5f, 0x63, 0x6f, 0x75, 0x6e, 0x74, 0x20, 0x3e, 0x3d, 0x20
        /*0010*/ 	.byte	0x31, 0x00
	.type		$str$23,@object
	.size		$str$23,(__unnamed_1 - $str$23)
$str$23:
        /*0012*/ 	.byte	0x2f, 0x74, 0x6d, 0x70, 0x2f, 0x63, 0x75, 0x74, 0x6c, 0x61, 0x73, 0x73, 0x5f, 0x73, 0x77, 0x65
        /*0022*/ 	.byte	0x65, 0x70, 0x5f, 0x73, 0x72, 0x63, 0x2f, 0x69, 0x6e, 0x63, 0x6c, 0x75, 0x64, 0x65, 0x2f, 0x63
        /*0032*/ 	.byte	0x75, 0x74, 0x6c, 0x61, 0x73, 0x73, 0x2f, 0x67, 0x65, 0x6d, 0x6d, 0x2f, 0x63, 0x6f, 0x6c, 0x6c
        /*0042*/ 	.byte	0x65, 0x63, 0x74, 0x69, 0x76, 0x65, 0x2f, 0x73, 0x6d, 0x39, 0x30, 0x5f, 0x6d, 0x6d, 0x61, 0x5f
        /*0052*/ 	.byte	0x74, 0x6d, 0x61, 0x5f, 0x67, 0x6d, 0x6d, 0x61, 0x5f, 0x73, 0x73, 0x5f, 0x77, 0x61, 0x72, 0x70
        /*0062*/ 	.byte	0x73, 0x70, 0x65, 0x63, 0x69, 0x61, 0x6c, 0x69, 0x7a, 0x65, 0x64, 0x2e, 0x68, 0x70, 0x70, 0x00
	.type		__unnamed_1,@object
	.size		__unnamed_1,(.L_0 - __unnamed_1)
__unnamed_1:
        /* <DEDUP_REMOVED lines=178> */
        /*0b92*/ 	.byte	0x5d, 0x00
.L_0:


//--------------------- .nv.shared._ZN7cutlass13device_kernelINS_4gemm6kernel13GemmUniversalIN4cute5tupleIJiiiiEEENS1_10collective13CollectiveMmaINS1_34MainloopSm90TmaGmmaWarpSpecializedILi5ENS5_IJNS4_1CILi1EEESB_SB_EEENS1_35KernelTmaWarpSpecializedCooperativeEEENS5_IJNSA_ILi256EEESF_NSA_ILi32EEEEEENS_10tfloat32_tENS5_IJlSB_lEEESI_SJ_NS4_8TiledMMAINS4_8MMA_AtomIJNS4_4SM904GMMA30MMA_64x256x8_F32TF32TF32_SS_TNILNSN_7ScaleInE1ELSP_1EEEEEENS4_6LayoutINS5_IJNSA_ILi2EEESB_SB_EEENS5_IJSB_NSA_ILi0EEESV_EEEEENS5_IJNS4_10UnderscoreESY_SY_EEEEENS4_13SM90_TMA_LOADENS4_14ComposedLayoutINS4_7SwizzleILi3ELi4ELi3EEENS4_18smem_ptr_flag_bitsILi32EEENSS_INS5_IJNSA_ILi8EEESG_EEENS5_IJSG_SB_EEEEEEEvNS4_8identityES11_S1B_vS1C_EENS_8epilogue10collective6detail29Sm90TmaWarpSpecializedAdapterINS1F_15DefaultEpilogueISI_SJ_SJ_NS1E_6thread17LinearCombinationISI_Li1EffLNS1J_9ScaleType4KindE0ELNS_15FloatRoundStyleE2ESI_EENS1_15EpilogueDefaultEEEEEvvEEEEvNT_6ParamsE --------------------------
	.section	.nv.shared._ZN7cutlass13device_kernelINS_4gemm6kernel13GemmUniversalIN4cute5tupleIJiiiiEEENS1_10collective13CollectiveMmaINS1_34MainloopSm90TmaGmmaWarpSpecializedILi5ENS5_IJNS4_1CILi1EEESB_SB_EEENS1_35KernelTmaWarpSpecializedCooperativeEEENS5_IJNSA_ILi256EEESF_NSA_ILi32EEEEEENS_10tfloat32_tENS5_IJlSB_lEEESI_SJ_NS4_8TiledMMAINS4_8MMA_AtomIJNS4_4SM904GMMA30MMA_64x256x8_F32TF32TF32_SS_TNILNSN_7ScaleInE1ELSP_1EEEEEENS4_6LayoutINS5_IJNSA_ILi2EEESB_SB_EEENS5_IJSB_NSA_ILi0EEESV_EEEEENS5_IJNS4_10UnderscoreESY_SY_EEEEENS4_13SM90_TMA_LOADENS4_14ComposedLayoutINS4_7SwizzleILi3ELi4ELi3EEENS4_18smem_ptr_flag_bitsILi32EEENSS_INS5_IJNSA_ILi8EEESG_EEENS5_IJSG_SB_EEEEEEEvNS4_8identityES11_S1B_vS1C_EENS_8epilogue10collective6detail29Sm90TmaWarpSpecializedAdapterINS1F_15DefaultEpilogueISI_SJ_SJ_NS1E_6thread17LinearCombinationISI_Li1EffLNS1J_9ScaleType4KindE0ELNS_15FloatRoundStyleE2ESI_EENS1_15EpilogueDefaultEEEEEvvEEEEvNT_6ParamsE,"aw",@nobits
	.sectionflags	@""
	.align	16
	.zero		1024


//--------------------- .nv.shared.reserved.0     --------------------------
	.section	.nv.shared.reserved.0,"aw",@nobits
	.weak		__nv_reservedSMEM_offset_0_alias
	.size		__nv_reservedSMEM_offset_0_alias, 0, 0
	.other		__nv_reservedSMEM_offset_0_alias,@"STO_CUDA_RESERVED_SHARED STV_DEFAULT"
__nv_reservedSMEM_offset_0_alias:
	.zero		0


//--------------------- .nv.global                --------------------------
	.section	.nv.global,"aw",@nobits
.nv.global:
	.type		_ZN39_INTERNAL_51aae743_4_k_cu_53d6b930_63814cute1_E,@object
	.size		_ZN39_INTERNAL_51aae743_4_k_cu_53d6b930_63814cute1_E,(_ZN39_INTERNAL_51aae743_4_k_cu_53d6b930_63814cuda3std3__45__cpo6cbeginE - _ZN39_INTERNAL_51aae743_4_k_cu_53d6b930_63814cute1_E)
_ZN39_INTERNAL_51aae743_4_k_cu_53d6b930_63814cute1_E:
	.zero		1
	.type		_ZN39_INTERNAL_51aae743_4_k_cu_53d6b930_63814cuda3std3__45__cpo6cbeginE,@object
	.size		_ZN39_INTERNAL_51aae743_4_k_cu_53d6b930_63814cuda3std3__45__cpo6cbeginE,(_ZN39_INTERNAL_51aae743_4_k_cu_53d6b930_63814cuda3std3__48in_placeE - _ZN39_INTERNAL_51aae743_4_k_cu_53d6b930_63814cuda3std3__45__cpo6cbeginE)
_ZN39_INTERNAL_51aae743_4_k_cu_53d6b930_63814cuda3std3__45__cpo6cbeginE:
	.zero		1
	.type		_ZN39_INTERNAL_51aae743_4_k_cu_53d6b930_63814cuda3std3__48in_placeE,@object
	.size		_ZN39_INTERNAL_51aae743_4_k_cu_53d6b930_63814cuda3std3__48in_placeE,(_ZN39_INTERNAL_51aae743_4_k_cu_53d6b930_63814cuda3std6ranges3__45__cpo9iter_moveE - _ZN39_INTERNAL_51aae743_4_k_cu_53d6b930_63814cuda3std3__48in_placeE)
_ZN39_INTERNAL_51aae743_4_k_cu_53d6b930_63814cuda3std3__48in_placeE:
	.zero		1
	.type		_ZN39_INTERNAL_51aae743_4_k_cu_53d6b930_63814cuda3std6ranges3__45__cpo9iter_moveE,@object
	.size		_ZN39_INTERNAL_51aae743_4_k_cu_53d6b930_63814cuda3std6ranges3__45__cpo9iter_moveE,(_ZN39_INTERNAL_51aae743_4_k_cu_53d6b930_63814cuda3std3__45__cpo5beginE - _ZN39_INTERNAL_51aae743_4_k_cu_53d6b930_63814cuda3std6ranges3__45__cpo9iter_moveE)
_ZN39_INTERNAL_51aae743_4_k_cu_53d6b930_63814cuda3std6ranges3__45__cpo9iter_moveE:
	.zero		1
	.type		_ZN39_INTERNAL_51aae743_4_k_cu_53d6b930_63814cuda3std3__45__cpo5beginE,@object
	.size		_ZN39_INTERNAL_51aae743_4_k_cu_53d6b930_63814cuda3std3__45__cpo5beginE,(_ZN39_INTERNAL_51aae743_4_k_cu_53d6b930_63814cuda3std3__441_GLOBAL__N__51aae743_4_k_cu_53d6b930_63816ignoreE - _ZN39_INTERNAL_51aae743_4_k_cu_53d6b930_63814cuda3std3__45__cpo5beginE)
_ZN39_INTERNAL_51aae743_4_k_cu_53d6b930_63814cuda3std3__45__cpo5beginE:
	.zero		1
	.type		_ZN39_INTERNAL_51aae743_4_k_cu_53d6b930_63814cuda3std3__441_GLOBAL__N__51aae743_4_k_cu_53d6b930_63816ignoreE,@object
	.size		_ZN39_INTERNAL_51aae743_4_k_cu_53d6b930_63814cuda3std3__441_GLOBAL__N__51aae743_4_k_cu_53d6b930_63816ignoreE,(_ZN39_INTERNAL_51aae743_4_k_cu_53d6b930_63814cute7productE - _ZN39_INTERNAL_51aae743_4_k_cu_53d6b930_63814cuda3std3__441_GLOBAL__N__51aae743_4_k_cu_53d6b930_63816ignoreE)
_ZN39_INTERNAL_51aae743_4_k_cu_53d6b930_63814cuda3std3__441_GLOBAL__N__51aae743_4_k_cu_53d6b930_63816ignoreE:
	.zero		1
	.type		_ZN39_INTERNAL_51aae743_4_k_cu_53d6b930_63814cute7productE,@object
	.size		_ZN39_INTERNAL_51aae743_4_k_cu_53d6b930_63814cute7productE,(_ZN39_INTERNAL_51aae743_4_k_cu_53d6b930_63814cuda3std3__45__cpo3endE - _ZN39_INTERNAL_51aae743_4_k_cu_53d6b930_63814cute7productE)
_ZN39_INTERNAL_51aae743_4_k_cu_53d6b930_63814cute7productE:
	.zero		1
	.type		_ZN39_INTERNAL_51aae743_4_k_cu_53d6b930_63814cuda3std3__45__cpo3endE,@object
	.size		_ZN39_INTERNAL_51aae743_4_k_cu_53d6b930_63814cuda3std3__45__cpo3endE,(_ZN39_INTERNAL_51aae743_4_k_cu_53d6b930_63814cuda3std3__419piecewise_constructE - _ZN39_INTERNAL_51aae743_4_k_cu_53d6b930_63814cuda3std3__45__cpo3endE)
_ZN39_INTERNAL_51aae743_4_k_cu_53d6b930_63814cuda3std3__45__cpo3endE:
	.zero		1
	.type		_ZN39_INTERNAL_51aae743_4_k_cu_53d6b930_63814cuda3std3__419piecewise_constructE,@object
	.size		_ZN39_INTERNAL_51aae743_4_k_cu_53d6b930_63814cuda3std3__419piecewise_constructE,(_ZN39_INTERNAL_51aae743_4_k_cu_53d6b930_63814cuda3std3__45__cpo4cendE - _ZN39_INTERNAL_51aae743_4_k_cu_53d6b930_63814cuda3std3__419piecewise_constructE)
_ZN39_INTERNAL_51aae743_4_k_cu_53d6b930_63814cuda3std3__419piecewise_constructE:
	.zero		1
	.type		_ZN39_INTERNAL_51aae743_4_k_cu_53d6b930_63814cuda3std3__45__cpo4cendE,@object
	.size		_ZN39_INTERNAL_51aae743_4_k_cu_53d6b930_63814cuda3std3__45__cpo4cendE,(_ZN39_INTERNAL_51aae743_4_k_cu_53d6b930_63814cuda3std6ranges3__45__cpo4swapE - _ZN39_INTERNAL_51aae743_4_k_cu_53d6b930_63814cuda3std3__45__cpo4cendE)
_ZN39_INTERNAL_51aae743_4_k_cu_53d6b930_63814cuda3std3__45__cpo4cendE:
	.zero		1
	.type		_ZN39_INTERNAL_51aae743_4_k_cu_53d6b930_63814cuda3std6ranges3__45__cpo4swapE,@object
	.size		_ZN39_INTERNAL_51aae743_4_k_cu_53d6b930_63814cuda3std6ranges3__45__cpo4swapE,(.L_8 - _ZN39_INTERNAL_51aae743_4_k_cu_53d6b930_63814cuda3std6ranges3__45__cpo4swapE)
_ZN39_INTERNAL_51aae743_4_k_cu_53d6b930_63814cuda3std6ranges3__45__cpo4swapE:
	.zero		1
.L_8:


//--------------------- .nv.constant0._ZN7cutlass13device_kernelINS_4gemm6kernel13GemmUniversalIN4cute5tupleIJiiiiEEENS1_10collective13CollectiveMmaINS1_34MainloopSm90TmaGmmaWarpSpecializedILi5ENS5_IJNS4_1CILi1EEESB_SB_EEENS1_35KernelTmaWarpSpecializedCooperativeEEENS5_IJNSA_ILi256EEESF_NSA_ILi32EEEEEENS_10tfloat32_tENS5_IJlSB_lEEESI_SJ_NS4_8TiledMMAINS4_8MMA_AtomIJNS4_4SM904GMMA30MMA_64x256x8_F32TF32TF32_SS_TNILNSN_7ScaleInE1ELSP_1EEEEEENS4_6LayoutINS5_IJNSA_ILi2EEESB_SB_EEENS5_IJSB_NSA_ILi0EEESV_EEEEENS5_IJNS4_10UnderscoreESY_SY_EEEEENS4_13SM90_TMA_LOADENS4_14ComposedLayoutINS4_7SwizzleILi3ELi4ELi3EEENS4_18smem_ptr_flag_bitsILi32EEENSS_INS5_IJNSA_ILi8EEESG_EEENS5_IJSG_SB_EEEEEEEvNS4_8identityES11_S1B_vS1C_EENS_8epilogue10collective6detail29Sm90TmaWarpSpecializedAdapterINS1F_15DefaultEpilogueISI_SJ_SJ_NS1E_6thread17LinearCombinationISI_Li1EffLNS1J_9ScaleType4KindE0ELNS_15FloatRoundStyleE2ESI_EENS1_15EpilogueDefaultEEEEEvvEEEEvNT_6ParamsE --------------------------
	.section	.nv.constant0._ZN7cutlass13device_kernelINS_4gemm6kernel13GemmUniversalIN4cute5tupleIJiiiiEEENS1_10collective13CollectiveMmaINS1_34MainloopSm90TmaGmmaWarpSpecializedILi5ENS5_IJNS4_1CILi1EEESB_SB_EEENS1_35KernelTmaWarpSpecializedCooperativeEEENS5_IJNSA_ILi256EEESF_NSA_ILi32EEEEEENS_10tfloat32_tENS5_IJlSB_lEEESI_SJ_NS4_8TiledMMAINS4_8MMA_AtomIJNS4_4SM904GMMA30MMA_64x256x8_F32TF32TF32_SS_TNILNSN_7ScaleInE1ELSP_1EEEEEENS4_6LayoutINS5_IJNSA_ILi2EEESB_SB_EEENS5_IJSB_NSA_ILi0EEESV_EEEEENS5_IJNS4_10UnderscoreESY_SY_EEEEENS4_13SM90_TMA_LOADENS4_14ComposedLayoutINS4_7SwizzleILi3ELi4ELi3EEENS4_18smem_ptr_flag_bitsILi32EEENSS_INS5_IJNSA_ILi8EEESG_EEENS5_IJSG_SB_EEEEEEEvNS4_8identityES11_S1B_vS1C_EENS_8epilogue10collective6detail29Sm90TmaWarpSpecializedAdapterINS1F_15DefaultEpilogueISI_SJ_SJ_NS1E_6thread17LinearCombinationISI_Li1EffLNS1J_9ScaleType4KindE0ELNS_15FloatRoundStyleE2ESI_EENS1_15EpilogueDefaultEEEEEvvEEEEvNT_6ParamsE,"a",@progbits
	.sectionflags	@""
	.align	4
.nv.constant0._ZN7cutlass13device_kernelINS_4gemm6kernel13GemmUniversalIN4cute5tupleIJiiiiEEENS1_10collective13CollectiveMmaINS1_34MainloopSm90TmaGmmaWarpSpecializedILi5ENS5_IJNS4_1CILi1EEESB_SB_EEENS1_35KernelTmaWarpSpecializedCooperativeEEENS5_IJNSA_ILi256EEESF_NSA_ILi32EEEEEENS_10tfloat32_tENS5_IJlSB_lEEESI_SJ_NS4_8TiledMMAINS4_8MMA_AtomIJNS4_4SM904GMMA30MMA_64x256x8_F32TF32TF32_SS_TNILNSN_7ScaleInE1ELSP_1EEEEEENS4_6LayoutINS5_IJNSA_ILi2EEESB_SB_EEENS5_IJSB_NSA_ILi0EEESV_EEEEENS5_IJNS4_10UnderscoreESY_SY_EEEEENS4_13SM90_TMA_LOADENS4_14ComposedLayoutINS4_7SwizzleILi3ELi4ELi3EEENS4_18smem_ptr_flag_bitsILi32EEENSS_INS5_IJNSA_ILi8EEESG_EEENS5_IJSG_SB_EEEEEEEvNS4_8identityES11_S1B_vS1C_EENS_8epilogue10collective6detail29Sm90TmaWarpSpecializedAdapterINS1F_15DefaultEpilogueISI_SJ_SJ_NS1E_6thread17LinearCombinationISI_Li1EffLNS1J_9ScaleType4KindE0ELNS_15FloatRoundStyleE2ESI_EENS1_15EpilogueDefaultEEEEEvvEEEEvNT_6ParamsE:
	.zero		1664


//--------------------- SYMBOLS --------------------------

	.type		.nv.reservedSmem.offset0,@object
	.size		.nv.reservedSmem.offset0,0x4
	.type		__assertfail,@function
